	.target	sm_90a

	.elftype	@"ET_EXEC"


//--------------------- .note.nv.tkinfo           --------------------------
	.section	.note.nv.tkinfo,"",@"SHT_NOTE"
	.sectionflags	@"SHF_NOTE_NV_TKINFO"
	.tkinfo
        /*0018*/ 	.word	0x00000002
        /*0030*/ 	.string	""
        /*0030*/ 	.string	"ptxas"
        /*0030*/ 	.string	"Cuda compilation tools, release 13.0, V13.0.88"
        /*0030*/ 	.string	"Build cuda_13.0.r13.0/compiler.36424714_0"
        /*0030*/ 	.string	"-arch sm_90a -m 64 "



//--------------------- .note.nv.cuinfo           --------------------------
	.section	.note.nv.cuinfo,"",@"SHT_NOTE"
	.sectionflags	@"SHF_NOTE_NV_CUINFO"
        /*0018*/ 	.short	0x0002
        /*001a*/ 	.short	0x005a
        /*001c*/ 	.short	0x0082
	.zero		2


//--------------------- .nv.info                  --------------------------
	.section	.nv.info,"",@"SHT_CUDA_INFO"
	.align	4


	//----- nvinfo : EIATTR_REGCOUNT
	.align		4
        /*0000*/ 	.byte	0x04, 0x2f
        /*0002*/ 	.short	(.L_15 - .L_14)
	.align		4
.L_14:
        /*0004*/ 	.word	index@(_ZN7cutlass13device_kernelINS_4gemm6kernel13GemmUniversalIN4cute5tupleIJiiiiEEENS1_10collective13CollectiveMmaINS1_34MainloopSm90TmaGmmaWarpSpecializedILi14ENS5_IJNS4_1CILi2EEENSA_ILi4EEENSA_ILi1EEEEEENS1_35KernelTmaWarpSpecializedCooperativeEEENS5_IJNSA_ILi128EEESH_NSA_ILi32EEEEEENS_6half_tENS5_IJlSD_lEEESK_SL_NS4_8TiledMMAINS4_8MMA_AtomIJNS4_4SM904GMMA26MMA_64x128x16_F32F16F16_SSILNSP_5MajorE0ELSR_0ELNSP_7ScaleInE1ELSS_1EEEEEENS4_6LayoutINS5_IJSB_SD_SD_EEENS5_IJSD_NSA_ILi0EEESX_EEEEENS5_IJNS4_10UnderscoreES10_S10_EEEEENS4_23SM90_TMA_LOAD_MULTICASTENS4_14ComposedLayoutINS4_7SwizzleILi2ELi4ELi3EEENS4_18smem_ptr_flag_bitsILi16EEENSV_INS5_IJNSA_ILi8EEESI_EEENS5_IJSI_SD_EEEEEEEvNS4_8identityES13_S1D_vS1E_EENS_8epilogue10collective6detail29Sm90TmaWarpSpecializedAdapterINS1H_15DefaultEpilogueISK_SL_SL_NS1G_6thread17LinearCombinationISK_Li1EffLNS1L_9ScaleType4KindE0ELNS_15FloatRoundStyleE2ESK_EENS1_15EpilogueDefaultEEEEEvvEEEEvNT_6ParamsE)
        /*0008*/ 	.word	0x000000a8


	//----- nvinfo : EIATTR_FRAME_SIZE
	.align		4
.L_15:
        /*000c*/ 	.byte	0x04, 0x11
        /*000e*/ 	.short	(.L_17 - .L_16)
	.align		4
.L_16:
        /*0010*/ 	.word	index@(_ZN7cutlass13device_kernelINS_4gemm6kernel13GemmUniversalIN4cute5tupleIJiiiiEEENS1_10collective13CollectiveMmaINS1_34MainloopSm90TmaGmmaWarpSpecializedILi14ENS5_IJNS4_1CILi2EEENSA_ILi4EEENSA_ILi1EEEEEENS1_35KernelTmaWarpSpecializedCooperativeEEENS5_IJNSA_ILi128EEESH_NSA_ILi32EEEEEENS_6half_tENS5_IJlSD_lEEESK_SL_NS4_8TiledMMAINS4_8MMA_AtomIJNS4_4SM904GMMA26MMA_64x128x16_F32F16F16_SSILNSP_5MajorE0ELSR_0ELNSP_7ScaleInE1ELSS_1EEEEEENS4_6LayoutINS5_IJSB_SD_SD_EEENS5_IJSD_NSA_ILi0EEESX_EEEEENS5_IJNS4_10UnderscoreES10_S10_EEEEENS4_23SM90_TMA_LOAD_MULTICASTENS4_14ComposedLayoutINS4_7SwizzleILi2ELi4ELi3EEENS4_18smem_ptr_flag_bitsILi16EEENSV_INS5_IJNSA_ILi8EEESI_EEENS5_IJSI_SD_EEEEEEEvNS4_8identityES13_S1D_vS1E_EENS_8epilogue10collective6detail29Sm90TmaWarpSpecializedAdapterINS1H_15DefaultEpilogueISK_SL_SL_NS1G_6thread17LinearCombinationISK_Li1EffLNS1L_9ScaleType4KindE0ELNS_15FloatRoundStyleE2ESK_EENS1_15EpilogueDefaultEEEEEvvEEEEvNT_6ParamsE)
        /*0014*/ 	.word	0x00000000


	//----- nvinfo : EIATTR_MIN_STACK_SIZE
	.align		4
.L_17:
        /*0018*/ 	.byte	0x04, 0x12
        /*001a*/ 	.short	(.L_19 - .L_18)
	.align		4
.L_18:
        /*001c*/ 	.word	index@(_ZN7cutlass13device_kernelINS_4gemm6kernel13GemmUniversalIN4cute5tupleIJiiiiEEENS1_10collective13CollectiveMmaINS1_34MainloopSm90TmaGmmaWarpSpecializedILi14ENS5_IJNS4_1CILi2EEENSA_ILi4EEENSA_ILi1EEEEEENS1_35KernelTmaWarpSpecializedCooperativeEEENS5_IJNSA_ILi128EEESH_NSA_ILi32EEEEEENS_6half_tENS5_IJlSD_lEEESK_SL_NS4_8TiledMMAINS4_8MMA_AtomIJNS4_4SM904GMMA26MMA_64x128x16_F32F16F16_SSILNSP_5MajorE0ELSR_0ELNSP_7ScaleInE1ELSS_1EEEEEENS4_6LayoutINS5_IJSB_SD_SD_EEENS5_IJSD_NSA_ILi0EEESX_EEEEENS5_IJNS4_10UnderscoreES10_S10_EEEEENS4_23SM90_TMA_LOAD_MULTICASTENS4_14ComposedLayoutINS4_7SwizzleILi2ELi4ELi3EEENS4_18smem_ptr_flag_bitsILi16EEENSV_INS5_IJNSA_ILi8EEESI_EEENS5_IJSI_SD_EEEEEEEvNS4_8identityES13_S1D_vS1E_EENS_8epilogue10collective6detail29Sm90TmaWarpSpecializedAdapterINS1H_15DefaultEpilogueISK_SL_SL_NS1G_6thread17LinearCombinationISK_Li1EffLNS1L_9ScaleType4KindE0ELNS_15FloatRoundStyleE2ESK_EENS1_15EpilogueDefaultEEEEEvvEEEEvNT_6ParamsE)
        /*0020*/ 	.word	0x00000000
.L_19:


//--------------------- .nv.compat                --------------------------
	.section	.nv.compat,"",@"SHT_CUDA_COMPAT_INFO"
	.align	4
        /*0000*/ 	.byte	0x02, 0x09, 0x01, 0x00, 0x02, 0x02, 0x04, 0x00, 0x02, 0x05, 0x05, 0x00, 0x03, 0x07, 0x01, 0x01
        /*0010*/ 	.byte	0x02, 0x03, 0x01, 0x00, 0x02, 0x06, 0x01, 0x00, 0x04, 0x0b, 0x08, 0x00, 0x00, 0x00, 0x00, 0x00
        /*0020*/ 	.byte	0x00, 0x00, 0x00, 0x00


//--------------------- .nv.info._ZN7cutlass13device_kernelINS_4gemm6kernel13GemmUniversalIN4cute5tupleIJiiiiEEENS1_10collective13CollectiveMmaINS1_34MainloopSm90TmaGmmaWarpSpecializedILi14ENS5_IJNS4_1CILi2EEENSA_ILi4EEENSA_ILi1EEEEEENS1_35KernelTmaWarpSpecializedCooperativeEEENS5_IJNSA_ILi128EEESH_NSA_ILi32EEEEEENS_6half_tENS5_IJlSD_lEEESK_SL_NS4_8TiledMMAINS4_8MMA_AtomIJNS4_4SM904GMMA26MMA_64x128x16_F32F16F16_SSILNSP_5MajorE0ELSR_0ELNSP_7ScaleInE1ELSS_1EEEEEENS4_6LayoutINS5_IJSB_SD_SD_EEENS5_IJSD_NSA_ILi0EEESX_EEEEENS5_IJNS4_10UnderscoreES10_S10_EEEEENS4_23SM90_TMA_LOAD_MULTICASTENS4_14ComposedLayoutINS4_7SwizzleILi2ELi4ELi3EEENS4_18smem_ptr_flag_bitsILi16EEENSV_INS5_IJNSA_ILi8EEESI_EEENS5_IJSI_SD_EEEEEEEvNS4_8identityES13_S1D_vS1E_EENS_8epilogue10collective6detail29Sm90TmaWarpSpecializedAdapterINS1H_15DefaultEpilogueISK_SL_SL_NS1G_6thread17LinearCombinationISK_Li1EffLNS1L_9ScaleType4KindE0ELNS_15FloatRoundStyleE2ESK_EENS1_15EpilogueDefaultEEEEEvvEEEEvNT_6ParamsE --------------------------
	.section	.nv.info._ZN7cutlass13device_kernelINS_4gemm6kernel13GemmUniversalIN4cute5tupleIJiiiiEEENS1_10collective13CollectiveMmaINS1_34MainloopSm90TmaGmmaWarpSpecializedILi14ENS5_IJNS4_1CILi2EEENSA_ILi4EEENSA_ILi1EEEEEENS1_35KernelTmaWarpSpecializedCooperativeEEENS5_IJNSA_ILi128EEESH_NSA_ILi32EEEEEENS_6half_tENS5_IJlSD_lEEESK_SL_NS4_8TiledMMAINS4_8MMA_AtomIJNS4_4SM904GMMA26MMA_64x128x16_F32F16F16_SSILNSP_5MajorE0ELSR_0ELNSP_7ScaleInE1ELSS_1EEEEEENS4_6LayoutINS5_IJSB_SD_SD_EEENS5_IJSD_NSA_ILi0EEESX_EEEEENS5_IJNS4_10UnderscoreES10_S10_EEEEENS4_23SM90_TMA_LOAD_MULTICASTENS4_14ComposedLayoutINS4_7SwizzleILi2ELi4ELi3EEENS4_18smem_ptr_flag_bitsILi16EEENSV_INS5_IJNSA_ILi8EEESI_EEENS5_IJSI_SD_EEEEEEEvNS4_8identityES13_S1D_vS1E_EENS_8epilogue10collective6detail29Sm90TmaWarpSpecializedAdapterINS1H_15DefaultEpilogueISK_SL_SL_NS1G_6thread17LinearCombinationISK_Li1EffLNS1L_9ScaleType4KindE0ELNS_15FloatRoundStyleE2ESK_EENS1_15EpilogueDefaultEEEEEvvEEEEvNT_6ParamsE,"",@"SHT_CUDA_INFO"
	.sectionflags	@""
	.align	4


	//----- nvinfo : EIATTR_CUDA_API_VERSION
	.align		4
        /*0000*/ 	.byte	0x04, 0x37
        /*0002*/ 	.short	(.L_21 - .L_20)
.L_20:
        /*0004*/ 	.word	0x00000082


	//----- nvinfo : EIATTR_KPARAM_INFO
	.align		4
.L_21:
        /*0008*/ 	.byte	0x04, 0x17
        /*000a*/ 	.short	(.L_23 - .L_22)
.L_22:
        /*000c*/ 	.word	0x00000000
        /*0010*/ 	.short	0x0000
        /*0012*/ 	.short	0x0070
        /*0014*/ 	.byte	0x00, 0xf0, 0x01, 0x10


	//----- nvinfo : EIATTR_SPARSE_MMA_MASK
	.align		4
.L_23:
        /*0018*/ 	.byte	0x03, 0x50
        /*001a*/ 	.short	0x0000


	//----- nvinfo : EIATTR_MAXREG_COUNT
	.align		4
        /*001c*/ 	.byte	0x03, 0x1b
        /*001e*/ 	.short	0x00a8


	//----- nvinfo : EIATTR_NUM_BARRIERS
	.align		4
        /*0020*/ 	.byte	0x02, 0x4c
        /*0022*/ 	.byte	0x01
	.zero		1


	//----- nvinfo : EIATTR_EXTERNS
	.align		4
        /*0024*/ 	.byte	0x04, 0x0f
        /*0026*/ 	.short	(.L_25 - .L_24)


	//   ....[0]....
	.align		4
.L_24:
        /*0028*/ 	.word	index@(__assertfail)


	//----- nvinfo : EIATTR_MERCURY_ISA_VERSION
	.align		4
.L_25:
        /*002c*/ 	.byte	0x03, 0x5f
        /*002e*/ 	.short	0x0101


	//----- nvinfo : EIATTR_INT_WARP_WIDE_INSTR_OFFSETS
	.align		4
        /*0030*/ 	.byte	0x04, 0x31
        /*0032*/ 	.short	(.L_27 - .L_26)


	//   ....[0]....
.L_26:
        /*0034*/ 	.word	0x000005f0


	//   ....[1]....
        /*0038*/ 	.word	0x00000620


	//   ....[2]....
        /*003c*/ 	.word	0x000007e0


	//----- nvinfo : EIATTR_COOP_GROUP_MASK_REGIDS
	.align		4
.L_27:
        /*0040*/ 	.byte	0x04, 0x29
        /*0042*/ 	.short	(.L_29 - .L_28)


	//   ....[0]....
.L_28:
        /*0044*/ 	.word	0xffffffff


	//   ....[1]....
        /*0048*/ 	.word	0xffffffff


	//   ....[2]....
        /*004c*/ 	.word	0xffffffff


	//   ....[3]....
        /*0050*/ 	.word	0xffffffff


	//   ....[4]....
        /*0054*/ 	.word	0xffffffff


	//   ....[5]....
        /*0058*/ 	.word	0xffffffff


	//----- nvinfo : EIATTR_COOP_GROUP_INSTR_OFFSETS
	.align		4
.L_29:
        /*005c*/ 	.byte	0x04, 0x28
        /*005e*/ 	.short	(.L_31 - .L_30)


	//   ....[0]....
.L_30:
        /*0060*/ 	.word	0x00000060


	//   ....[1]....
        /*0064*/ 	.word	0x00000070


	//   ....[2]....
        /*0068*/ 	.word	0x00000130


	//   ....[3]....
        /*006c*/ 	.word	0x00000440


	//   ....[4]....
        /*0070*/ 	.word	0x00000960


	//   ....[5]....
        /*0074*/ 	.word	0x000013a0


	//----- nvinfo : EIATTR_REG_RECONFIG
	.align		4
.L_31:
        /*0078*/ 	.byte	0x01, 0x54
	.zero		2


	//----- nvinfo : EIATTR_SYSCALL_OFFSETS
	.align		4
        /*007c*/ 	.byte	0x04, 0x46
        /*007e*/ 	.short	(.L_33 - .L_32)


	//   ....[0]....
.L_32:
        /*0080*/ 	.word	0x00001560


	//----- nvinfo : EIATTR_MBARRIER_INSTR_OFFSETS
	.align		4
.L_33:
        /*0084*/ 	.byte	0x04, 0x39
        /*0086*/ 	.short	(.L_35 - .L_34)


	//   ....[0]....
.L_34:
        /*0088*/ 	.word	0x00000250
        /*008c*/ 	.word	0x000000ff
        /*0090*/ 	.word	0x00000000
        /*0094*/ 	.short	0x0100
        /*0096*/ 	.byte	0x08
	.zero		1


	//   ....[1]....
        /*0098*/ 	.word	0x00000260
        /*009c*/ 	.word	0x000000ff
        /*00a0*/ 	.word	0x00000070
        /*00a4*/ 	.short	0x0100
        /*00a6*/ 	.byte	0x08
	.zero		1


	//   ....[2]....
        /*00a8*/ 	.word	0x00000270
        /*00ac*/ 	.word	0x000000ff
        /*00b0*/ 	.word	0x00000008
        /*00b4*/ 	.short	0x0100
        /*00b6*/ 	.byte	0x08
	.zero		1


	//   ....[3]....
        /*00b8*/ 	.word	0x00000280
        /*00bc*/ 	.word	0x000000ff
        /*00c0*/ 	.word	0x00000078
        /*00c4*/ 	.short	0x0100
        /*00c6*/ 	.byte	0x08
	.zero		1


	//   ....[4]....
        /*00c8*/ 	.word	0x00000290
        /*00cc*/ 	.word	0x000000ff
        /*00d0*/ 	.word	0x00000010
        /*00d4*/ 	.short	0x0100
        /*00d6*/ 	.byte	0x08
	.zero		1


	//   ....[5]....
        /*00d8*/ 	.word	0x000002a0
        /*00dc*/ 	.word	0x000000ff
        /*00e0*/ 	.word	0x00000080
        /*00e4*/ 	.short	0x0100
        /*00e6*/ 	.byte	0x08
	.zero		1


	//   ....[6]....
        /*00e8*/ 	.word	0x000002b0
        /*00ec*/ 	.word	0x000000ff
        /*00f0*/ 	.word	0x00000018
        /*00f4*/ 	.short	0x0100
        /*00f6*/ 	.byte	0x08
	.zero		1


	//   ....[7]....
        /*00f8*/ 	.word	0x000002c0
        /*00fc*/ 	.word	0x000000ff
        /*0100*/ 	.word	0x00000088
        /*0104*/ 	.short	0x0100
        /*0106*/ 	.byte	0x08
	.zero		1


	//   ....[8]....
        /*0108*/ 	.word	0x000002d0
        /*010c*/ 	.word	0x000000ff
        /*0110*/ 	.word	0x00000020
        /*0114*/ 	.short	0x0100
        /*0116*/ 	.byte	0x08
	.zero		1


	//   ....[9]....
        /*0118*/ 	.word	0x000002e0
        /*011c*/ 	.word	0x000000ff
        /*0120*/ 	.word	0x00000090
        /*0124*/ 	.short	0x0100
        /*0126*/ 	.byte	0x08
	.zero		1


	//   ....[10]....
        /*0128*/ 	.word	0x000002f0
        /*012c*/ 	.word	0x000000ff
        /*0130*/ 	.word	0x00000028
        /*0134*/ 	.short	0x0100
        /*0136*/ 	.byte	0x08
	.zero		1


	//   ....[11]....
        /*0138*/ 	.word	0x00000300
        /*013c*/ 	.word	0x000000ff
        /*0140*/ 	.word	0x00000098
        /*0144*/ 	.short	0x0100
        /*0146*/ 	.byte	0x08
	.zero		1


	//   ....[12]....
        /*0148*/ 	.word	0x00000310
        /*014c*/ 	.word	0x000000ff
        /*0150*/ 	.word	0x00000030
        /*0154*/ 	.short	0x0100
        /*0156*/ 	.byte	0x08
	.zero		1


	//   ....[13]....
        /*0158*/ 	.word	0x00000320
        /*015c*/ 	.word	0x000000ff
        /*0160*/ 	.word	0x000000a0
        /*0164*/ 	.short	0x0100
        /*0166*/ 	.byte	0x08
	.zero		1


	//   ....[14]....
        /*0168*/ 	.word	0x00000330
        /*016c*/ 	.word	0x000000ff
        /*0170*/ 	.word	0x00000038
        /*0174*/ 	.short	0x0100
        /*0176*/ 	.byte	0x08
	.zero		1


	//   ....[15]....
        /*0178*/ 	.word	0x00000340
        /*017c*/ 	.word	0x000000ff
        /*0180*/ 	.word	0x000000a8
        /*0184*/ 	.short	0x0100
        /*0186*/ 	.byte	0x08
	.zero		1


	//   ....[16]....
        /*0188*/ 	.word	0x00000350
        /*018c*/ 	.word	0x000000ff
        /*0190*/ 	.word	0x00000040
        /*0194*/ 	.short	0x0100
        /*0196*/ 	.byte	0x08
	.zero		1


	//   ....[17]....
        /*0198*/ 	.word	0x00000360
        /*019c*/ 	.word	0x000000ff
        /*01a0*/ 	.word	0x000000b0
        /*01a4*/ 	.short	0x0100
        /*01a6*/ 	.byte	0x08
	.zero		1


	//   ....[18]....
        /*01a8*/ 	.word	0x00000370
        /*01ac*/ 	.word	0x000000ff
        /*01b0*/ 	.word	0x00000048
        /*01b4*/ 	.short	0x0100
        /*01b6*/ 	.byte	0x08
	.zero		1


	//   ....[19]....
        /*01b8*/ 	.word	0x00000380
        /*01bc*/ 	.word	0x000000ff
        /*01c0*/ 	.word	0x000000b8
        /*01c4*/ 	.short	0x0100
        /*01c6*/ 	.byte	0x08
	.zero		1


	//   ....[20]....
        /*01c8*/ 	.word	0x00000390
        /*01cc*/ 	.word	0x000000ff
        /*01d0*/ 	.word	0x00000050
        /*01d4*/ 	.short	0x0100
        /*01d6*/ 	.byte	0x08
	.zero		1


	//   ....[21]....
        /*01d8*/ 	.word	0x000003a0
        /*01dc*/ 	.word	0x000000ff
        /*01e0*/ 	.word	0x000000c0
        /*01e4*/ 	.short	0x0100
        /*01e6*/ 	.byte	0x08
	.zero		1


	//   ....[22]....
        /*01e8*/ 	.word	0x000003b0
        /*01ec*/ 	.word	0x000000ff
        /*01f0*/ 	.word	0x00000058
        /*01f4*/ 	.short	0x0100
        /*01f6*/ 	.byte	0x08
	.zero		1


	//   ....[23]....
        /*01f8*/ 	.word	0x000003c0
        /*01fc*/ 	.word	0x000000ff
        /*0200*/ 	.word	0x000000c8
        /*0204*/ 	.short	0x0100
        /*0206*/ 	.byte	0x08
	.zero		1


	//   ....[24]....
        /*0208*/ 	.word	0x000003d0
        /*020c*/ 	.word	0x000000ff
        /*0210*/ 	.word	0x00000060
        /*0214*/ 	.short	0x0100
        /*0216*/ 	.byte	0x08
	.zero		1


	//   ....[25]....
        /*0218*/ 	.word	0x000003e0
        /*021c*/ 	.word	0x000000ff
        /*0220*/ 	.word	0x000000d0
        /*0224*/ 	.short	0x0100
        /*0226*/ 	.byte	0x08
	.zero		1


	//   ....[26]....
        /*0228*/ 	.word	0x000003f0
        /*022c*/ 	.word	0x000000ff
        /*0230*/ 	.word	0x00000068
        /*0234*/ 	.short	0x0100
        /*0236*/ 	.byte	0x08
	.zero		1


	//   ....[27]....
        /*0238*/ 	.word	0x00000400
        /*023c*/ 	.word	0x000000ff
        /*0240*/ 	.word	0x000000d8
        /*0244*/ 	.short	0x0100
        /*0246*/ 	.byte	0x08
	.zero		1


	//   ....[28]....
        /*0248*/ 	.word	0x00000860
        /*024c*/ 	.word	0x000000ff
        /*0250*/ 	.word	0x000000f0
        /*0254*/ 	.short	0x0100
        /*0256*/ 	.byte	0x06
	.zero		1


	//   ....[29]....
        /*0258*/ 	.word	0x000008f0
        /*025c*/ 	.word	0x000000ff
        /*0260*/ 	.word	0x000000f8
        /*0264*/ 	.short	0x0100
        /*0266*/ 	.byte	0x06
	.zero		1


	//   ....[30]....
        /*0268*/ 	.word	0x00001620
        /*026c*/ 	.word	0x00000003
        /*0270*/ 	.word	0x00000000
        /*0274*/ 	.short	0x010a
        /*0276*/ 	.byte	0x3f
	.zero		1


	//   ....[31]....
        /*0278*/ 	.word	0x00001660
        /*027c*/ 	.word	0x00000003
        /*0280*/ 	.word	0x00000000
        /*0284*/ 	.short	0x010a
        /*0286*/ 	.byte	0x3f
	.zero		1


	//   ....[32]....
        /*0288*/ 	.word	0x00001930
        /*028c*/ 	.word	0x00000005
        /*0290*/ 	.word	0x00000000
        /*0294*/ 	.short	0x010a
        /*0296*/ 	.byte	0x3f
	.zero		1


	//   ....[33]....
        /*0298*/ 	.word	0x00001970
        /*029c*/ 	.word	0x00000005
        /*02a0*/ 	.word	0x00000000
        /*02a4*/ 	.short	0x010a
        /*02a6*/ 	.byte	0x3f
	.zero		1


	//   ....[34]....
        /*02a8*/ 	.word	0x00001ad0
        /*02ac*/ 	.word	0x00000004
        /*02b0*/ 	.word	0x00000000
        /*02b4*/ 	.short	0x0101
        /*02b6*/ 	.byte	0x3f
	.zero		1


	//   ....[35]....
        /*02b8*/ 	.word	0x00001d00
        /*02bc*/ 	.word	0x00000000
        /*02c0*/ 	.word	0x00000000
        /*02c4*/ 	.short	0x0101
        /*02c6*/ 	.byte	0x3f
	.zero		1


	//   ....[36]....
        /*02c8*/ 	.word	0x000070e0
        /*02cc*/ 	.word	0x0000000e
        /*02d0*/ 	.word	0x00000070
        /*02d4*/ 	.short	0x010a
        /*02d6*/ 	.byte	0x3f
	.zero		1


	//   ....[37]....
        /*02d8*/ 	.word	0x000074b0
        /*02dc*/ 	.word	0x00000006
        /*02e0*/ 	.word	0x000000f8
        /*02e4*/ 	.short	0x0101
        /*02e6*/ 	.byte	0x3f
	.zero		1


	//   ....[38]....
        /*02e8*/ 	.word	0x00007be0
        /*02ec*/ 	.word	0x00000007
        /*02f0*/ 	.word	0x00000000
        /*02f4*/ 	.short	0x010a
        /*02f6*/ 	.byte	0x3f
	.zero		1


	//   ....[39]....
        /*02f8*/ 	.word	0x00007c60
        /*02fc*/ 	.word	0x00000009
        /*0300*/ 	.word	0x00000000
        /*0304*/ 	.short	0x010a
        /*0306*/ 	.byte	0x3f
	.zero		1


	//   ....[40]....
        /*0308*/ 	.word	0x00007cf0
        /*030c*/ 	.word	0x00000006
        /*0310*/ 	.word	0x00000000
        /*0314*/ 	.short	0x010a
        /*0316*/ 	.byte	0x3f
	.zero		1


	//   ....[41]....
        /*0318*/ 	.word	0x00007d80
        /*031c*/ 	.word	0x00000009
        /*0320*/ 	.word	0x00000000
        /*0324*/ 	.short	0x010a
        /*0326*/ 	.byte	0x3f
	.zero		1


	//   ....[42]....
        /*0328*/ 	.word	0x00007e10
        /*032c*/ 	.word	0x00000006
        /*0330*/ 	.word	0x00000000
        /*0334*/ 	.short	0x010a
        /*0336*/ 	.byte	0x3f
	.zero		1


	//   ....[43]....
        /*0338*/ 	.word	0x00007ea0
        /*033c*/ 	.word	0x00000009
        /*0340*/ 	.word	0x00000000
        /*0344*/ 	.short	0x010a
        /*0346*/ 	.byte	0x3f
	.zero		1


	//   ....[44]....
        /*0348*/ 	.word	0x00007f30
        /*034c*/ 	.word	0x00000006
        /*0350*/ 	.word	0x00000000
        /*0354*/ 	.short	0x010a
        /*0356*/ 	.byte	0x3f
	.zero		1


	//   ....[45]....
        /*0358*/ 	.word	0x00007fc0
        /*035c*/ 	.word	0x00000009
        /*0360*/ 	.word	0x00000000
        /*0364*/ 	.short	0x010a
        /*0366*/ 	.byte	0x3f
	.zero		1


	//   ....[46]....
        /*0368*/ 	.word	0x00008050
        /*036c*/ 	.word	0x00000006
        /*0370*/ 	.word	0x00000000
        /*0374*/ 	.short	0x010a
        /*0376*/ 	.byte	0x3f
	.zero		1


	//   ....[47]....
        /*0378*/ 	.word	0x000080e0
        /*037c*/ 	.word	0x00000009
        /*0380*/ 	.word	0x00000000
        /*0384*/ 	.short	0x010a
        /*0386*/ 	.byte	0x3f
	.zero		1


	//   ....[48]....
        /*0388*/ 	.word	0x00008170
        /*038c*/ 	.word	0x00000006
        /*0390*/ 	.word	0x00000000
        /*0394*/ 	.short	0x010a
        /*0396*/ 	.byte	0x3f
	.zero		1


	//   ....[49]....
        /*0398*/ 	.word	0x00008200
        /*039c*/ 	.word	0x00000009
        /*03a0*/ 	.word	0x00000000
        /*03a4*/ 	.short	0x010a
        /*03a6*/ 	.byte	0x3f
	.zero		1


	//   ....[50]....
        /*03a8*/ 	.word	0x00008290
        /*03ac*/ 	.word	0x00000006
        /*03b0*/ 	.word	0x00000000
        /*03b4*/ 	.short	0x010a
        /*03b6*/ 	.byte	0x3f
	.zero		1


	//   ....[51]....
        /*03b8*/ 	.word	0x00008320
        /*03bc*/ 	.word	0x00000003
        /*03c0*/ 	.word	0x00000000
        /*03c4*/ 	.short	0x010a
        /*03c6*/ 	.byte	0x3f
	.zero		1


	//   ....[52]....
        /*03c8*/ 	.word	0x00008380
        /*03cc*/ 	.word	0x00000003
        /*03d0*/ 	.word	0x00000000
        /*03d4*/ 	.short	0x010a
        /*03d6*/ 	.byte	0x3f
	.zero		1


	//   ....[53]....
        /*03d8*/ 	.word	0x000083d0
        /*03dc*/ 	.word	0x00000005
        /*03e0*/ 	.word	0x00000000
        /*03e4*/ 	.short	0x010a
        /*03e6*/ 	.byte	0x3f
	.zero		1


	//   ....[54]....
        /*03e8*/ 	.word	0x000084a0
        /*03ec*/ 	.word	0x0000000e
        /*03f0*/ 	.word	0x00000070
        /*03f4*/ 	.short	0x010a
        /*03f6*/ 	.byte	0x3f
	.zero		1


	//   ....[55]....
        /*03f8*/ 	.word	0x00008570
        /*03fc*/ 	.word	0x00000007
        /*0400*/ 	.word	0x00000000
        /*0404*/ 	.short	0x010a
        /*0406*/ 	.byte	0x3f
	.zero		1


	//   ....[56]....
        /*0408*/ 	.word	0x000085c0
        /*040c*/ 	.word	0x00000009
        /*0410*/ 	.word	0x00000000
        /*0414*/ 	.short	0x010a
        /*0416*/ 	.byte	0x3f
	.zero		1


	//   ....[57]....
        /*0418*/ 	.word	0x00008610
        /*041c*/ 	.word	0x00000006
        /*0420*/ 	.word	0x00000000
        /*0424*/ 	.short	0x010a
        /*0426*/ 	.byte	0x3f
	.zero		1


	//   ....[58]....
        /*0428*/ 	.word	0x00008660
        /*042c*/ 	.word	0x00000009
        /*0430*/ 	.word	0x00000000
        /*0434*/ 	.short	0x010a
        /*0436*/ 	.byte	0x3f
	.zero		1


	//   ....[59]....
        /*0438*/ 	.word	0x000086b0
        /*043c*/ 	.word	0x00000006
        /*0440*/ 	.word	0x00000000
        /*0444*/ 	.short	0x010a
        /*0446*/ 	.byte	0x3f
	.zero		1


	//   ....[60]....
        /*0448*/ 	.word	0x00008700
        /*044c*/ 	.word	0x00000009
        /*0450*/ 	.word	0x00000000
        /*0454*/ 	.short	0x010a
        /*0456*/ 	.byte	0x3f
	.zero		1


	//   ....[61]....
        /*0458*/ 	.word	0x00008750
        /*045c*/ 	.word	0x00000006
        /*0460*/ 	.word	0x00000000
        /*0464*/ 	.short	0x010a
        /*0466*/ 	.byte	0x3f
	.zero		1


	//   ....[62]....
        /*0468*/ 	.word	0x000087a0
        /*046c*/ 	.word	0x00000009
        /*0470*/ 	.word	0x00000000
        /*0474*/ 	.short	0x010a
        /*0476*/ 	.byte	0x3f
	.zero		1


	//   ....[63]....
        /*0478*/ 	.word	0x000087f0
        /*047c*/ 	.word	0x00000006
        /*0480*/ 	.word	0x00000000
        /*0484*/ 	.short	0x010a
        /*0486*/ 	.byte	0x3f
	.zero		1


	//   ....[64]....
        /*0488*/ 	.word	0x00008840
        /*048c*/ 	.word	0x00000009
        /*0490*/ 	.word	0x00000000
        /*0494*/ 	.short	0x010a
        /*0496*/ 	.byte	0x3f
	.zero		1


	//   ....[65]....
        /*0498*/ 	.word	0x00008890
        /*049c*/ 	.word	0x00000006
        /*04a0*/ 	.word	0x00000000
        /*04a4*/ 	.short	0x010a
        /*04a6*/ 	.byte	0x3f
	.zero		1


	//   ....[66]....
        /*04a8*/ 	.word	0x000088e0
        /*04ac*/ 	.word	0x00000009
        /*04b0*/ 	.word	0x00000000
        /*04b4*/ 	.short	0x010a
        /*04b6*/ 	.byte	0x3f
	.zero		1


	//   ....[67]....
        /*04b8*/ 	.word	0x00008930
        /*04bc*/ 	.word	0x00000006
        /*04c0*/ 	.word	0x00000000
        /*04c4*/ 	.short	0x010a
        /*04c6*/ 	.byte	0x3f
	.zero		1


	//----- nvinfo : EIATTR_NUM_MBARRIERS
	.align		4
.L_35:
        /*04c8*/ 	.byte	0x03, 0x38
        /*04ca*/ 	.short	0x001e


	//----- nvinfo : EIATTR_EXIT_INSTR_OFFSETS
	.align		4
        /*04cc*/ 	.byte	0x04, 0x1c
        /*04ce*/ 	.short	(.L_37 - .L_36)


	//   ....[0]....
.L_36:
        /*04d0*/ 	.word	0x00000ac0


	//   ....[1]....
        /*04d4*/ 	.word	0x000012d0


	//   ....[2]....
        /*04d8*/ 	.word	0x00006730


	//   ....[3]....
        /*04dc*/ 	.word	0x00006c90


	//   ....[4]....
        /*04e0*/ 	.word	0x00008370


	//----- nvinfo : EIATTR_MAX_THREADS
	.align		4
.L_37:
        /*04e4*/ 	.byte	0x04, 0x05
        /*04e6*/ 	.short	(.L_39 - .L_38)
.L_38:
        /*04e8*/ 	.word	0x00000180
        /*04ec*/ 	.word	0x00000001
        /*04f0*/ 	.word	0x00000001


	//----- nvinfo : EIATTR_CRS_STACK_SIZE
	.align		4
.L_39:
        /*04f4*/ 	.byte	0x04, 0x1e
        /*04f6*/ 	.short	(.L_41 - .L_40)
.L_40:
        /*04f8*/ 	.word	0x00000000


	//----- nvinfo : EIATTR_CBANK_PARAM_SIZE
	.align		4
.L_41:
        /*04fc*/ 	.byte	0x03, 0x19
        /*04fe*/ 	.short	0x0470


	//----- nvinfo : EIATTR_PARAM_CBANK
	.align		4
        /*0500*/ 	.byte	0x04, 0x0a
        /*0502*/ 	.short	(.L_43 - .L_42)
	.align		4
.L_42:
        /*0504*/ 	.word	index@(.nv.constant0._ZN7cutlass13device_kernelINS_4gemm6kernel13GemmUniversalIN4cute5tupleIJiiiiEEENS1_10collective13CollectiveMmaINS1_34MainloopSm90TmaGmmaWarpSpecializedILi14ENS5_IJNS4_1CILi2EEENSA_ILi4EEENSA_ILi1EEEEEENS1_35KernelTmaWarpSpecializedCooperativeEEENS5_IJNSA_ILi128EEESH_NSA_ILi32EEEEEENS_6half_tENS5_IJlSD_lEEESK_SL_NS4_8TiledMMAINS4_8MMA_AtomIJNS4_4SM904GMMA26MMA_64x128x16_F32F16F16_SSILNSP_5MajorE0ELSR_0ELNSP_7ScaleInE1ELSS_1EEEEEENS4_6LayoutINS5_IJSB_SD_SD_EEENS5_IJSD_NSA_ILi0EEESX_EEEEENS5_IJNS4_10UnderscoreES10_S10_EEEEENS4_23SM90_TMA_LOAD_MULTICASTENS4_14ComposedLayoutINS4_7SwizzleILi2ELi4ELi3EEENS4_18smem_ptr_flag_bitsILi16EEENSV_INS5_IJNSA_ILi8EEESI_EEENS5_IJSI_SD_EEEEEEEvNS4_8identityES13_S1D_vS1E_EENS_8epilogue10collective6detail29Sm90TmaWarpSpecializedAdapterINS1H_15DefaultEpilogueISK_SL_SL_NS1G_6thread17LinearCombinationISK_Li1EffLNS1L_9ScaleType4KindE0ELNS_15FloatRoundStyleE2ESK_EENS1_15EpilogueDefaultEEEEEvvEEEEvNT_6ParamsE)
        /*0508*/ 	.short	0x0210
        /*050a*/ 	.short	0x0470


	//----- nvinfo : EIATTR_SW_WAR
	.align		4
.L_43:
        /*050c*/ 	.byte	0x04, 0x36
        /*050e*/ 	.short	(.L_45 - .L_44)
.L_44:
        /*0510*/ 	.word	0x00000008
.L_45:


//--------------------- .nv.callgraph             --------------------------
	.section	.nv.callgraph,"",@"SHT_CUDA_CALLGRAPH"
	.align	4
	.sectionentsize	8
	.align		4
        /*0000*/ 	.word	0x00000000
	.align		4
        /*0004*/ 	.word	0xffffffff
	.align		4
        /*0008*/ 	.word	index@(_ZN7cutlass13device_kernelINS_4gemm6kernel13GemmUniversalIN4cute5tupleIJiiiiEEENS1_10collective13CollectiveMmaINS1_34MainloopSm90TmaGmmaWarpSpecializedILi14ENS5_IJNS4_1CILi2EEENSA_ILi4EEENSA_ILi1EEEEEENS1_35KernelTmaWarpSpecializedCooperativeEEENS5_IJNSA_ILi128EEESH_NSA_ILi32EEEEEENS_6half_tENS5_IJlSD_lEEESK_SL_NS4_8TiledMMAINS4_8MMA_AtomIJNS4_4SM904GMMA26MMA_64x128x16_F32F16F16_SSILNSP_5MajorE0ELSR_0ELNSP_7ScaleInE1ELSS_1EEEEEENS4_6LayoutINS5_IJSB_SD_SD_EEENS5_IJSD_NSA_ILi0EEESX_EEEEENS5_IJNS4_10UnderscoreES10_S10_EEEEENS4_23SM90_TMA_LOAD_MULTICASTENS4_14ComposedLayoutINS4_7SwizzleILi2ELi4ELi3EEENS4_18smem_ptr_flag_bitsILi16EEENSV_INS5_IJNSA_ILi8EEESI_EEENS5_IJSI_SD_EEEEEEEvNS4_8identityES13_S1D_vS1E_EENS_8epilogue10collective6detail29Sm90TmaWarpSpecializedAdapterINS1H_15DefaultEpilogueISK_SL_SL_NS1G_6thread17LinearCombinationISK_Li1EffLNS1L_9ScaleType4KindE0ELNS_15FloatRoundStyleE2ESK_EENS1_15EpilogueDefaultEEEEEvvEEEEvNT_6ParamsE)
	.align		4
        /*000c*/ 	.word	index@(__assertfail)
	.align		4
        /*0010*/ 	.word	0x00000000
	.align		4
        /*0014*/ 	.word	0xfffffffe
	.align		4
        /*0018*/ 	.word	0x00000000
	.align		4
        /*001c*/ 	.word	0xfffffffd
	.align		4
        /*0020*/ 	.word	0x00000000
	.align		4
        /*0024*/ 	.word	0xfffffffc


//--------------------- .nv.constant4             --------------------------
	.section	.nv.constant4,"a",@progbits
	.align	8
	.align		8
.nv.constant4:
        /*0000*/ 	.dword	__assertfail
	.align		8
        /*0008*/ 	.dword	__unnamed_1
	.align		8
        /*0010*/ 	.dword	_ZN40_INTERNAL_3cacd5c4_4_k_cu_5ece33db_194854cuda3std3__45__cpo5beginE
	.align		8
        /*0018*/ 	.dword	_ZN40_INTERNAL_3cacd5c4_4_k_cu_5ece33db_194854cuda3std3__45__cpo3endE
	.align		8
        /*0020*/ 	.dword	_ZN40_INTERNAL_3cacd5c4_4_k_cu_5ece33db_194854cuda3std3__45__cpo6cbeginE
	.align		8
        /*0028*/ 	.dword	_ZN40_INTERNAL_3cacd5c4_4_k_cu_5ece33db_194854cuda3std3__45__cpo4cendE
	.align		8
        /*0030*/ 	.dword	_ZN40_INTERNAL_3cacd5c4_4_k_cu_5ece33db_194854cuda3std3__442_GLOBAL__N__3cacd5c4_4_k_cu_5ece33db_194856ignoreE
	.align		8
        /*0038*/ 	.dword	_ZN40_INTERNAL_3cacd5c4_4_k_cu_5ece33db_194854cuda3std3__419piecewise_constructE
	.align		8
        /*0040*/ 	.dword	_ZN40_INTERNAL_3cacd5c4_4_k_cu_5ece33db_194854cuda3std3__48in_placeE
	.align		8
        /*0048*/ 	.dword	_ZN40_INTERNAL_3cacd5c4_4_k_cu_5ece33db_194854cuda3std6ranges3__45__cpo4swapE
	.align		8
        /*0050*/ 	.dword	_ZN40_INTERNAL_3cacd5c4_4_k_cu_5ece33db_194854cuda3std6ranges3__45__cpo9iter_moveE
	.align		8
        /*0058*/ 	.dword	_ZN40_INTERNAL_3cacd5c4_4_k_cu_5ece33db_194854cute7productE
	.align		8
        /*0060*/ 	.dword	_ZN40_INTERNAL_3cacd5c4_4_k_cu_5ece33db_194854cute1_E
	.align		8
        /*0068*/ 	.dword	$str$22
	.align		8
        /*0070*/ 	.dword	$str$23


//--------------------- .text._ZN7cutlass13device_kernelINS_4gemm6kernel13GemmUniversalIN4cute5tupleIJiiiiEEENS1_10collective13CollectiveMmaINS1_34MainloopSm90TmaGmmaWarpSpecializedILi14ENS5_IJNS4_1CILi2EEENSA_ILi4EEENSA_ILi1EEEEEENS1_35KernelTmaWarpSpecializedCooperativeEEENS5_IJNSA_ILi128EEESH_NSA_ILi32EEEEEENS_6half_tENS5_IJlSD_lEEESK_SL_NS4_8TiledMMAINS4_8MMA_AtomIJNS4_4SM904GMMA26MMA_64x128x16_F32F16F16_SSILNSP_5MajorE0ELSR_0ELNSP_7ScaleInE1ELSS_1EEEEEENS4_6LayoutINS5_IJSB_SD_SD_EEENS5_IJSD_NSA_ILi0EEESX_EEEEENS5_IJNS4_10UnderscoreES10_S10_EEEEENS4_23SM90_TMA_LOAD_MULTICASTENS4_14ComposedLayoutINS4_7SwizzleILi2ELi4ELi3EEENS4_18smem_ptr_flag_bitsILi16EEENSV_INS5_IJNSA_ILi8EEESI_EEENS5_IJSI_SD_EEEEEEEvNS4_8identityES13_S1D_vS1E_EENS_8epilogue10collective6detail29Sm90TmaWarpSpecializedAdapterINS1H_15DefaultEpilogueISK_SL_SL_NS1G_6thread17LinearCombinationISK_Li1EffLNS1L_9ScaleType4KindE0ELNS_15FloatRoundStyleE2ESK_EENS1_15EpilogueDefaultEEEEEvvEEEEvNT_6ParamsE --------------------------
	.section	.text._ZN7cutlass13device_kernelINS_4gemm6kernel13GemmUniversalIN4cute5tupleIJiiiiEEENS1_10collective13CollectiveMmaINS1_34MainloopSm90TmaGmmaWarpSpecializedILi14ENS5_IJNS4_1CILi2EEENSA_ILi4EEENSA_ILi1EEEEEENS1_35KernelTmaWarpSpecializedCooperativeEEENS5_IJNSA_ILi128EEESH_NSA_ILi32EEEEEENS_6half_tENS5_IJlSD_lEEESK_SL_NS4_8TiledMMAINS4_8MMA_AtomIJNS4_4SM904GMMA26MMA_64x128x16_F32F16F16_SSILNSP_5MajorE0ELSR_0ELNSP_7ScaleInE1ELSS_1EEEEEENS4_6LayoutINS5_IJSB_SD_SD_EEENS5_IJSD_NSA_ILi0EEESX_EEEEENS5_IJNS4_10UnderscoreES10_S10_EEEEENS4_23SM90_TMA_LOAD_MULTICASTENS4_14ComposedLayoutINS4_7SwizzleILi2ELi4ELi3EEENS4_18smem_ptr_flag_bitsILi16EEENSV_INS5_IJNSA_ILi8EEESI_EEENS5_IJSI_SD_EEEEEEEvNS4_8identityES13_S1D_vS1E_EENS_8epilogue10collective6detail29Sm90TmaWarpSpecializedAdapterINS1H_15DefaultEpilogueISK_SL_SL_NS1G_6thread17LinearCombinationISK_Li1EffLNS1L_9ScaleType4KindE0ELNS_15FloatRoundStyleE2ESK_EENS1_15EpilogueDefaultEEEEEvvEEEEvNT_6ParamsE,"ax",@progbits
	.align	128
.text._ZN7cutlass13device_kernelINS_4gemm6kernel13GemmUniversalIN4cute5tupleIJiiiiEEENS1_10collective13CollectiveMmaINS1_34MainloopSm90TmaGmmaWarpSpecializedILi14ENS5_IJNS4_1CILi2EEENSA_ILi4EEENSA_ILi1EEEEEENS1_35KernelTmaWarpSpecializedCooperativeEEENS5_IJNSA_ILi128EEESH_NSA_ILi32EEEEEENS_6half_tENS5_IJlSD_lEEESK_SL_NS4_8TiledMMAINS4_8MMA_AtomIJNS4_4SM904GMMA26MMA_64x128x16_F32F16F16_SSILNSP_5MajorE0ELSR_0ELNSP_7ScaleInE1ELSS_1EEEEEENS4_6LayoutINS5_IJSB_SD_SD_EEENS5_IJSD_NSA_ILi0EEESX_EEEEENS5_IJNS4_10UnderscoreES10_S10_EEEEENS4_23SM90_TMA_LOAD_MULTICASTENS4_14ComposedLayoutINS4_7SwizzleILi2ELi4ELi3EEENS4_18smem_ptr_flag_bitsILi16EEENSV_INS5_IJNSA_ILi8EEESI_EEENS5_IJSI_SD_EEEEEEEvNS4_8identityES13_S1D_vS1E_EENS_8epilogue10collective6detail29Sm90TmaWarpSpecializedAdapterINS1H_15DefaultEpilogueISK_SL_SL_NS1G_6thread17LinearCombinationISK_Li1EffLNS1L_9ScaleType4KindE0ELNS_15FloatRoundStyleE2ESK_EENS1_15EpilogueDefaultEEEEEvvEEEEvNT_6ParamsE:
        .type           _ZN7cutlass13device_kernelINS_4gemm6kernel13GemmUniversalIN4cute5tupleIJiiiiEEENS1_10collective13CollectiveMmaINS1_34MainloopSm90TmaGmmaWarpSpecializedILi14ENS5_IJNS4_1CILi2EEENSA_ILi4EEENSA_ILi1EEEEEENS1_35KernelTmaWarpSpecializedCooperativeEEENS5_IJNSA_ILi128EEESH_NSA_ILi32EEEEEENS_6half_tENS5_IJlSD_lEEESK_SL_NS4_8TiledMMAINS4_8MMA_AtomIJNS4_4SM904GMMA26MMA_64x128x16_F32F16F16_SSILNSP_5MajorE0ELSR_0ELNSP_7ScaleInE1ELSS_1EEEEEENS4_6LayoutINS5_IJSB_SD_SD_EEENS5_IJSD_NSA_ILi0EEESX_EEEEENS5_IJNS4_10UnderscoreES10_S10_EEEEENS4_23SM90_TMA_LOAD_MULTICASTENS4_14ComposedLayoutINS4_7SwizzleILi2ELi4ELi3EEENS4_18smem_ptr_flag_bitsILi16EEENSV_INS5_IJNSA_ILi8EEESI_EEENS5_IJSI_SD_EEEEEEEvNS4_8identityES13_S1D_vS1E_EENS_8epilogue10collective6detail29Sm90TmaWarpSpecializedAdapterINS1H_15DefaultEpilogueISK_SL_SL_NS1G_6thread17LinearCombinationISK_Li1EffLNS1L_9ScaleType4KindE0ELNS_15FloatRoundStyleE2ESK_EENS1_15EpilogueDefaultEEEEEvvEEEEvNT_6ParamsE,@function
        .size           _ZN7cutlass13device_kernelINS_4gemm6kernel13GemmUniversalIN4cute5tupleIJiiiiEEENS1_10collective13CollectiveMmaINS1_34MainloopSm90TmaGmmaWarpSpecializedILi14ENS5_IJNS4_1CILi2EEENSA_ILi4EEENSA_ILi1EEEEEENS1_35KernelTmaWarpSpecializedCooperativeEEENS5_IJNSA_ILi128EEESH_NSA_ILi32EEEEEENS_6half_tENS5_IJlSD_lEEESK_SL_NS4_8TiledMMAINS4_8MMA_AtomIJNS4_4SM904GMMA26MMA_64x128x16_F32F16F16_SSILNSP_5MajorE0ELSR_0ELNSP_7ScaleInE1ELSS_1EEEEEENS4_6LayoutINS5_IJSB_SD_SD_EEENS5_IJSD_NSA_ILi0EEESX_EEEEENS5_IJNS4_10UnderscoreES10_S10_EEEEENS4_23SM90_TMA_LOAD_MULTICASTENS4_14ComposedLayoutINS4_7SwizzleILi2ELi4ELi3EEENS4_18smem_ptr_flag_bitsILi16EEENSV_INS5_IJNSA_ILi8EEESI_EEENS5_IJSI_SD_EEEEEEEvNS4_8identityES13_S1D_vS1E_EENS_8epilogue10collective6detail29Sm90TmaWarpSpecializedAdapterINS1H_15DefaultEpilogueISK_SL_SL_NS1G_6thread17LinearCombinationISK_Li1EffLNS1L_9ScaleType4KindE0ELNS_15FloatRoundStyleE2ESK_EENS1_15EpilogueDefaultEEEEEvvEEEEvNT_6ParamsE,(.L_x_220 - _ZN7cutlass13device_kernelINS_4gemm6kernel13GemmUniversalIN4cute5tupleIJiiiiEEENS1_10collective13CollectiveMmaINS1_34MainloopSm90TmaGmmaWarpSpecializedILi14ENS5_IJNS4_1CILi2EEENSA_ILi4EEENSA_ILi1EEEEEENS1_35KernelTmaWarpSpecializedCooperativeEEENS5_IJNSA_ILi128EEESH_NSA_ILi32EEEEEENS_6half_tENS5_IJlSD_lEEESK_SL_NS4_8TiledMMAINS4_8MMA_AtomIJNS4_4SM904GMMA26MMA_64x128x16_F32F16F16_SSILNSP_5MajorE0ELSR_0ELNSP_7ScaleInE1ELSS_1EEEEEENS4_6LayoutINS5_IJSB_SD_SD_EEENS5_IJSD_NSA_ILi0EEESX_EEEEENS5_IJNS4_10UnderscoreES10_S10_EEEEENS4_23SM90_TMA_LOAD_MULTICASTENS4_14ComposedLayoutINS4_7SwizzleILi2ELi4ELi3EEENS4_18smem_ptr_flag_bitsILi16EEENSV_INS5_IJNSA_ILi8EEESI_EEENS5_IJSI_SD_EEEEEEEvNS4_8identityES13_S1D_vS1E_EENS_8epilogue10collective6detail29Sm90TmaWarpSpecializedAdapterINS1H_15DefaultEpilogueISK_SL_SL_NS1G_6thread17LinearCombinationISK_Li1EffLNS1L_9ScaleType4KindE0ELNS_15FloatRoundStyleE2ESK_EENS1_15EpilogueDefaultEEEEEvvEEEEvNT_6ParamsE)
        .other          _ZN7cutlass13device_kernelINS_4gemm6kernel13GemmUniversalIN4cute5tupleIJiiiiEEENS1_10collective13CollectiveMmaINS1_34MainloopSm90TmaGmmaWarpSpecializedILi14ENS5_IJNS4_1CILi2EEENSA_ILi4EEENSA_ILi1EEEEEENS1_35KernelTmaWarpSpecializedCooperativeEEENS5_IJNSA_ILi128EEESH_NSA_ILi32EEEEEENS_6half_tENS5_IJlSD_lEEESK_SL_NS4_8TiledMMAINS4_8MMA_AtomIJNS4_4SM904GMMA26MMA_64x128x16_F32F16F16_SSILNSP_5MajorE0ELSR_0ELNSP_7ScaleInE1ELSS_1EEEEEENS4_6LayoutINS5_IJSB_SD_SD_EEENS5_IJSD_NSA_ILi0EEESX_EEEEENS5_IJNS4_10UnderscoreES10_S10_EEEEENS4_23SM90_TMA_LOAD_MULTICASTENS4_14ComposedLayoutINS4_7SwizzleILi2ELi4ELi3EEENS4_18smem_ptr_flag_bitsILi16EEENSV_INS5_IJNSA_ILi8EEESI_EEENS5_IJSI_SD_EEEEEEEvNS4_8identityES13_S1D_vS1E_EENS_8epilogue10collective6detail29Sm90TmaWarpSpecializedAdapterINS1H_15DefaultEpilogueISK_SL_SL_NS1G_6thread17LinearCombinationISK_Li1EffLNS1L_9ScaleType4KindE0ELNS_15FloatRoundStyleE2ESK_EENS1_15EpilogueDefaultEEEEEvvEEEEvNT_6ParamsE,@"STO_CUDA_ENTRY STV_DEFAULT"
_ZN7cutlass13device_kernelINS_4gemm6kernel13GemmUniversalIN4cute5tupleIJiiiiEEENS1_10collective13CollectiveMmaINS1_34MainloopSm90TmaGmmaWarpSpecializedILi14ENS5_IJNS4_1CILi2EEENSA_ILi4EEENSA_ILi1EEEEEENS1_35KernelTmaWarpSpecializedCooperativeEEENS5_IJNSA_ILi128EEESH_NSA_ILi32EEEEEENS_6half_tENS5_IJlSD_lEEESK_SL_NS4_8TiledMMAINS4_8MMA_AtomIJNS4_4SM904GMMA26MMA_64x128x16_F32F16F16_SSILNSP_5MajorE0ELSR_0ELNSP_7ScaleInE1ELSS_1EEEEEENS4_6LayoutINS5_IJSB_SD_SD_EEENS5_IJSD_NSA_ILi0EEESX_EEEEENS5_IJNS4_10UnderscoreES10_S10_EEEEENS4_23SM90_TMA_LOAD_MULTICASTENS4_14ComposedLayoutINS4_7SwizzleILi2ELi4ELi3EEENS4_18smem_ptr_flag_bitsILi16EEENSV_INS5_IJNSA_ILi8EEESI_EEENS5_IJSI_SD_EEEEEEEvNS4_8identityES13_S1D_vS1E_EENS_8epilogue10collective6detail29Sm90TmaWarpSpecializedAdapterINS1H_15DefaultEpilogueISK_SL_SL_NS1G_6thread17LinearCombinationISK_Li1EffLNS1L_9ScaleType4KindE0ELNS_15FloatRoundStyleE2ESK_EENS1_15EpilogueDefaultEEEEEvvEEEEvNT_6ParamsE:
[----:B------:R-:W0:Y:S01]  /*0000*/  LDC R1, c[0x0][0x28] ;  /* 0x00000a00ff017b82 */ /* 0x000e220000000800 */
[----:B------:R-:W1:Y:S01]  /*0010*/  S2R R18, SR_TID.X ;  /* 0x0000000000127919 */ /* 0x000e620000002100 */
[----:B------:R-:W-:Y:S01]  /*0020*/  ELECT P0, URZ, PT ;  /* 0x00000000003f782f */ /* 0x000fe20003800000 */
[----:B------:R-:W-:Y:S01]  /*0030*/  BSSY B0, `(.L_x_0) ;  /* 0x000000f000007945 */ /* 0x000fe20003800000 */
[--C-:B-1----:R-:W-:Y:S02]  /*0040*/  SHF.R.U32.HI R0, RZ, 0x5, R18.reuse ;  /* 0x00000005ff007819 */ /* 0x102fe40000011612 */
[----:B------:R-:W-:-:S03]  /*0050*/  SHF.R.U32.HI R3, RZ, 0x7, R18 ;  /* 0x00000007ff037819 */ /* 0x000fc60000011612 */
[----:B------:R-:W1:Y:S04]  /*0060*/  SHFL.IDX PT, R2, R0, RZ, 0x1f ;  /* 0x00001fff00027589 */ /* 0x000e6800000e0000 */
[----:B------:R2:W3:Y:S01]  /*0070*/  SHFL.IDX PT, R5, R3, RZ, 0x1f ;  /* 0x00001fff03057589 */ /* 0x0004e200000e0000 */
[----:B-1----:R-:W-:-:S13]  /*0080*/  ISETP.NE.OR P0, PT, R2, RZ, !P0 ;  /* 0x000000ff0200720c */ /* 0x002fda0004705670 */
[----:B0-23--:R-:W-:Y:S05]  /*0090*/  @P0 BRA `(.L_x_1) ;  /* 0x0000000000200947 */ /* 0x00dfea0003800000 */
[----:B------:R-:W-:Y:S02]  /*00a0*/  ULDC.64 UR4, c[0x0][0x198] ;  /* 0x0000660000047ab9 */ /* 0x000fe40000000a00 */
[----:B------:R-:W-:Y:S02]  /*00b0*/  UIADD3 UR6, UP0, UR4, 0xf0, URZ ;  /* 0x000000f004067890 */ /* 0x000fe4000ff1e03f */
[----:B------:R-:W-:Y:S02]  /*00c0*/  UIADD3 UR4, UP1, UR4, 0x1f0, URZ ;  /* 0x000001f004047890 */ /* 0x000fe4000ff3e03f */
[----:B------:R-:W-:Y:S02]  /*00d0*/  UIADD3.X UR7, URZ, UR5, URZ, UP0, !UPT ;  /* 0x000000053f077290 */ /* 0x000fe400087fe43f */
[----:B------:R-:W-:-:S07]  /*00e0*/  UIADD3.X UR5, URZ, UR5, URZ, UP1, !UPT ;  /* 0x000000053f057290 */ /* 0x000fce0008ffe43f */
[----:B------:R0:W-:Y:S02]  /*00f0*/  UTMACCTL.PF [UR6] ;  /* 0x00000000060079b9 */ /* 0x0001e40008040000 */
[----:B------:R0:W-:Y:S02]  /*0100*/  UTMACCTL.PF [UR4] ;  /* 0x00000000040079b9 */ /* 0x0001e40008040000 */
[----:B0-----:R-:W-:Y:S01]  /*0110*/  NOP ;  /* 0x0000000000007918 */ /* 0x001fe20000000000 */
.L_x_1:
[----:B------:R-:W-:Y:S05]  /*0120*/  BSYNC B0 ;  /* 0x0000000000007941 */ /* 0x000fea0003800000 */
.L_x_0:
[----:B------:R-:W0:Y:S02]  /*0130*/  SHFL.IDX PT, R3, R0, RZ, 0x1f ;  /* 0x00001fff00037589 */ /* 0x000e2400000e0000 */
[----:B0-----:R-:W-:-:S13]  /*0140*/  ISETP.NE.AND P0, PT, R3, RZ, PT ;  /* 0x000000ff0300720c */ /* 0x001fda0003f05270 */
[----:B------:R-:W-:Y:S05]  /*0150*/  @P0 BRA `(.L_x_2) ;  /* 0x0000000000b40947 */ /* 0x000fea0003800000 */
[----:B------:R-:W-:Y:S01]  /*0160*/  ELECT P0, URZ, PT ;  /* 0x00000000003f782f */ /* 0x000fe20003800000 */
[----:B------:R-:W-:-:S12]  /*0170*/  BSSY B0, `(.L_x_2) ;  /* 0x000002b000007945 */ /* 0x000fd80003800000 */
[----:B------:R-:W-:Y:S05]  /*0180*/  @!P0 BRA `(.L_x_3) ;  /* 0x0000000000a48947 */ /* 0x000fea0003800000 */
[----:B------:R-:W0:Y:S01]  /*0190*/  S2UR UR8, SR_CgaCtaId ;  /* 0x00000000000879c3 */ /* 0x000e220000008800 */
[----:B------:R-:W-:Y:S01]  /*01a0*/  UMOV UR4, 0x400 ;  /* 0x0000040000047882 */ /* 0x000fe20000000000 */
[----:B------:R-:W-:Y:S01]  /*01b0*/  UMOV UR5, 0x1 ;  /* 0x0000000100057882 */ /* 0x000fe20000000000 */
[----:B------:R-:W-:Y:S02]  /*01c0*/  UMOV UR6, 0xa ;  /* 0x0000000a00067882 */ /* 0x000fe40000000000 */
[----:B------:R-:W-:-:S04]  /*01d0*/  UIADD3 UR6, -UR6, 0x100000, URZ ;  /* 0x0010000006067890 */ /* 0x000fc8000fffe13f */
[----:B------:R-:W-:Y:S02]  /*01e0*/  USHF.L.U32 UR7, UR6, 0xb, URZ ;  /* 0x0000000b06077899 */ /* 0x000fe4000800063f */
[----:B------:R-:W-:Y:S02]  /*01f0*/  USHF.L.U32 UR6, UR6, 0x1, URZ ;  /* 0x0000000106067899 */ /* 0x000fe4000800063f */
[----:B0-----:R-:W-:Y:S02]  /*0200*/  ULEA UR8, UR8, UR4, 0x18 ;  /* 0x0000000408087291 */ /* 0x001fe4000f8ec03f */
[----:B------:R-:W-:-:S04]  /*0210*/  UIADD3 UR4, -UR5, 0x100000, URZ ;  /* 0x0010000005047890 */ /* 0x000fc8000fffe13f */
[----:B------:R-:W-:Y:S02]  /*0220*/  USHF.L.U32 UR5, UR4, 0xb, URZ ;  /* 0x0000000b04057899 */ /* 0x000fe4000800063f */
[----:B------:R-:W-:Y:S01]  /*0230*/  USHF.L.U32 UR4, UR4, 0x1, URZ ;  /* 0x0000000104047899 */ /* 0x000fe2000800063f */
[----:B------:R-:W0:Y:S11]  /*0240*/  FENCE.VIEW.ASYNC.S ;  /* 0x00000000000073c6 */ /* 0x000e360000000000 */
[----:B0-----:R0:W1:Y:S01]  /*0250*/  SYNCS.EXCH.64 URZ, [UR8], UR4 ;  /* 0x00000004083f75b2 */ /* 0x0010620008000100 */
[----:B------:R0:W2:Y:S01]  /*0260*/  SYNCS.EXCH.64 URZ, [UR8+0x70], UR6 ;  /* 0x00007006083f75b2 */ /* 0x0000a20008000100 */
[----:B------:R0:W3:Y:S01]  /*0270*/  SYNCS.EXCH.64 URZ, [UR8+0x8], UR4 ;  /* 0x00000804083f75b2 */ /* 0x0000e20008000100 */
[----:B------:R0:W4:Y:S01]  /*0280*/  SYNCS.EXCH.64 URZ, [UR8+0x78], UR6 ;  /* 0x00007806083f75b2 */ /* 0x0001220008000100 */
[----:B------:R0:W0:Y:S01]  /*0290*/  SYNCS.EXCH.64 URZ, [UR8+0x10], UR4 ;  /* 0x00001004083f75b2 */ /* 0x0000220008000100 */
        /* <DEDUP_REMOVED lines=23> */
[----:B-1234-:R-:W-:Y:S01]  /*0410*/  NOP ;  /* 0x0000000000007918 */ /* 0x01efe20000000000 */
.L_x_3:
[----:B0-----:R-:W-:Y:S05]  /*0420*/  BSYNC B0 ;  /* 0x0000000000007941 */ /* 0x001fea0003800000 */
.L_x_2:
[----:B------:R-:W-:Y:S01]  /*0430*/  SHF.R.S32.HI R7, RZ, 0x1f, R18 ;  /* 0x0000001fff077819 */ /* 0x000fe20000011412 */
[----:B------:R-:W0:Y:S01]  /*0440*/  SHFL.IDX PT, R0, R0, RZ, 0x1f ;  /* 0x00001fff00007589 */ /* 0x000e2200000e0000 */
[----:B------:R-:W1:Y:S01]  /*0450*/  S2UR UR8, SR_CTAID.X ;  /* 0x00000000000879c3 */ /* 0x000e620000002500 */
[----:B------:R-:W-:Y:S02]  /*0460*/  ELECT P0, URZ, PT ;  /* 0x00000000003f782f */ /* 0x000fe40003800000 */
[----:B------:R-:W-:Y:S01]  /*0470*/  LEA.HI R7, R7, R18, RZ, 0x7 ;  /* 0x0000001207077211 */ /* 0x000fe200078f38ff */
[----:B------:R-:W2:Y:S01]  /*0480*/  S2R R4, SR_CTAID.Y ;  /* 0x0000000000047919 */ /* 0x000ea20000002600 */
[----:B------:R-:W-:Y:S01]  /*0490*/  SHF.R.S32.HI R8, RZ, 0x1f, R3 ;  /* 0x0000001fff087819 */ /* 0x000fe20000011403 */
[----:B------:R-:W-:Y:S01]  /*04a0*/  ULDC UR4, c[0x0][0x150] ;  /* 0x0000540000047ab9 */ /* 0x000fe20000000800 */
[----:B------:R-:W-:Y:S01]  /*04b0*/  LOP3.LUT R7, R7, 0xffffff80, RZ, 0xc0, !PT ;  /* 0xffffff8007077812 */ /* 0x000fe200078ec0ff */
[----:B------:R-:W-:Y:S01]  /*04c0*/  NOP ;  /* 0x0000000000007918 */ /* 0x000fe20000000000 */
[----:B------:R-:W-:Y:S01]  /*04d0*/  LEA.HI R8, R8, R3, RZ, 0x2 ;  /* 0x0000000308087211 */ /* 0x000fe200078f10ff */
[----:B------:R-:W3:Y:S01]  /*04e0*/  LDC R10, c[0x0][0x144] ;  /* 0x00005100ff0a7b82 */ /* 0x000ee20000000800 */
[----:B------:R-:W-:Y:S01]  /*04f0*/  NOP ;  /* 0x0000000000007918 */ /* 0x000fe20000000000 */
[----:B------:R-:W-:Y:S01]  /*0500*/  IMAD.IADD R6, R18, 0x1, -R7 ;  /* 0x0000000112067824 */ /* 0x000fe200078e0a07 */
[----:B------:R-:W-:Y:S01]  /*0510*/  LOP3.LUT R8, R8, 0x3ffffffc, RZ, 0xc0, !PT ;  /* 0x3ffffffc08087812 */ /* 0x000fe200078ec0ff */
[----:B------:R-:W-:Y:S01]  /*0520*/  IMAD.MOV.U32 R22, RZ, RZ, 0x1 ;  /* 0x00000001ff167424 */ /* 0x000fe200078e00ff */
[----:B------:R-:W-:-:S02]  /*0530*/  ISETP.NE.AND P3, PT, R5, RZ, PT ;  /* 0x000000ff0500720c */ /* 0x000fc40003f65270 */
[----:B------:R-:W-:Y:S01]  /*0540*/  SHF.R.S32.HI R7, RZ, 0x1f, R6 ;  /* 0x0000001fff077819 */ /* 0x000fe20000011406 */
[----:B------:R-:W-:Y:S01]  /*0550*/  IMAD.IADD R8, R3, 0x1, -R8 ;  /* 0x0000000103087824 */ /* 0x000fe200078e0a08 */
[----:B------:R-:W4:Y:S02]  /*0560*/  LDC R13, c[0x0][0x140] ;  /* 0x00005000ff0d7b82 */ /* 0x000f240000000800 */
[----:B------:R-:W-:Y:S02]  /*0570*/  LEA.HI R7, R7, R6, RZ, 0x3 ;  /* 0x0000000607077211 */ /* 0x000fe400078f18ff */
[----:B0-----:R-:W-:Y:S02]  /*0580*/  ISETP.NE.OR P0, PT, R0, RZ, !P0 ;  /* 0x000000ff0000720c */ /* 0x001fe40004705670 */
[--C-:B------:R-:W-:Y:S02]  /*0590*/  SHF.R.S32.HI R0, RZ, 0x3, R7.reuse ;  /* 0x00000003ff007819 */ /* 0x100fe40000011407 */
[----:B------:R-:W-:-:S02]  /*05a0*/  SHF.R.S32.HI R7, RZ, 0x1f, R7 ;  /* 0x0000001fff077819 */ /* 0x000fc40000011407 */
[----:B-1----:R-:W-:Y:S02]  /*05b0*/  I2FP.F32.U32 R9, UR8 ;  /* 0x0000000800097c45 */ /* 0x002fe40008201000 */
[----:B------:R-:W-:-:S03]  /*05c0*/  LEA.HI R7, R7, R0, RZ, 0x2 ;  /* 0x0000000007077211 */ /* 0x000fc600078f10ff */
[----:B------:R-:W-:Y:S01]  /*05d0*/  FMUL R9, R9, UR4 ;  /* 0x0000000409097c20 */ /* 0x000fe20008400000 */
[----:B------:R-:W-:Y:S01]  /*05e0*/  LOP3.LUT R7, R7, 0xfffffffc, RZ, 0xc0, !PT ;  /* 0xfffffffc07077812 */ /* 0x000fe200078ec0ff */
[----:B------:R-:W-:Y:S01]  /*05f0*/  VOTEU.ALL UP0, P0 ;  /* 0x00000000003f7886 */ /* 0x000fe20000000000 */
[----:B--2---:R-:W-:Y:S01]  /*0600*/  I2FP.F32.U32 R3, R4 ;  /* 0x0000000400037245 */ /* 0x004fe20000201000 */
[----:B------:R-:W-:Y:S01]  /*0610*/  ULDC UR4, c[0x0][0x154] ;  /* 0x0000550000047ab9 */ /* 0x000fe20000000800 */
[----:B------:R-:W-:Y:S01]  /*0620*/  VOTEU.ALL UP1, P0 ;  /* 0x00000000003f7886 */ /* 0x000fe20000020000 */
[----:B------:R-:W0:Y:S01]  /*0630*/  F2I.U32.TRUNC.NTZ R9, R9 ;  /* 0x0000000900097305 */ /* 0x000e22000020f000 */
[----:B------:R-:W-:Y:S01]  /*0640*/  IMAD.IADD R7, R0, 0x1, -R7 ;  /* 0x0000000100077824 */ /* 0x000fe200078e0a07 */
[----:B------:R-:W1:Y:S01]  /*0650*/  @!UP0 S2UR UR7, SR_CgaCtaId ;  /* 0x00000000000789c3 */ /* 0x000e620000008800 */
[----:B------:R-:W-:Y:S01]  /*0660*/  FMUL R12, R3, UR4 ;  /* 0x00000004030c7c20 */ /* 0x000fe20008400000 */
[----:B------:R-:W-:Y:S01]  /*0670*/  UMOV UR4, 0x20 ;  /* 0x0000002000047882 */ /* 0x000fe20000000000 */
[----:B------:R-:W-:Y:S01]  /*0680*/  IMAD R8, R8, 0x4, R7 ;  /* 0x0000000408087824 */ /* 0x000fe200078e0207 */
[----:B------:R-:W-:Y:S01]  /*0690*/  @!UP0 UMOV UR6, 0x400 ;  /* 0x0000040000068882 */ /* 0x000fe20000000000 */
[----:B------:R-:W-:-:S04]  /*06a0*/  @!UP0 UIADD3 UR4, -UR4, 0x100000, URZ ;  /* 0x0010000004048890 */ /* 0x000fc8000fffe13f */
[----:B------:R-:W-:Y:S02]  /*06b0*/  @!UP0 USHF.L.U32 UR5, UR4, 0xb, URZ ;  /* 0x0000000b04058899 */ /* 0x000fe4000800063f */
[----:B------:R-:W-:Y:S01]  /*06c0*/  @!UP0 USHF.L.U32 UR4, UR4, 0x1, URZ ;  /* 0x0000000104048899 */ /* 0x000fe2000800063f */
[----:B----4-:R-:W-:Y:S01]  /*06d0*/  ISETP.EQ.U32.AND P2, PT, R13, 0x1, PT ;  /* 0x000000010d00780c */ /* 0x010fe20003f42070 */
[----:B------:R-:W2:Y:S01]  /*06e0*/  F2I.U32.TRUNC.NTZ R12, R12 ;  /* 0x0000000c000c7305 */ /* 0x000ea2000020f000 */
[C---:B------:R-:W-:Y:S01]  /*06f0*/  LEA.HI R0, R8.reuse, R8, RZ, 0x1 ;  /* 0x0000000808007211 */ /* 0x040fe200078f08ff */
[----:B------:R-:W4:Y:S01]  /*0700*/  LDC R7, c[0x0][0x148] ;  /* 0x00005200ff077b82 */ /* 0x000f220000000800 */
[----:B------:R-:W-:Y:S02]  /*0710*/  IMAD.SHL.U32 R23, R8, 0x4, RZ ;  /* 0x0000000408177824 */ /* 0x000fe400078e00ff */
[----:B------:R-:W-:Y:S01]  /*0720*/  LOP3.LUT R11, R0, 0xfffffffe, RZ, 0xc0, !PT ;  /* 0xfffffffe000b7812 */ /* 0x000fe200078ec0ff */
[----:B0-----:R-:W-:Y:S01]  /*0730*/  IMAD.MOV R15, RZ, RZ, -R9 ;  /* 0x000000ffff0f7224 */ /* 0x001fe200078e0a09 */
[----:B------:R-:W-:-:S02]  /*0740*/  SHF.R.S32.HI R9, RZ, 0x1f, R2 ;  /* 0x0000001fff097819 */ /* 0x000fc40000011402 */
[----:B------:R-:W-:Y:S01]  /*0750*/  LOP3.LUT R23, R8, 0xc, R23, 0x78, !PT ;  /* 0x0000000c08177812 */ /* 0x000fe200078e7817 */
[----:B---3--:R-:W-:Y:S01]  /*0760*/  IMAD R3, R10, R15, UR8 ;  /* 0x000000080a037e24 */ /* 0x008fe2000f8e020f */
[----:B------:R-:W-:Y:S01]  /*0770*/  LEA.HI R9, R9, R2, RZ, 0x2 ;  /* 0x0000000209097211 */ /* 0x000fe200078f10ff */
[----:B------:R-:W-:-:S03]  /*0780*/  IMAD.IADD R0, R8, 0x1, -R11 ;  /* 0x0000000108007824 */ /* 0x000fc600078e0a0b */
[----:B------:R-:W-:Y:S01]  /*0790*/  LOP3.LUT R9, R9, 0xfffffffc, RZ, 0xc0, !PT ;  /* 0xfffffffc09097812 */ /* 0x000fe200078ec0ff */
[----:B--2---:R-:W-:Y:S01]  /*07a0*/  IMAD.MOV R21, RZ, RZ, -R12 ;  /* 0x000000ffff157224 */ /* 0x004fe200078e0a0c */
[----:B------:R-:W-:Y:S01]  /*07b0*/  ISETP.NE.AND P4, PT, R0, R3, PT ;  /* 0x000000030000720c */ /* 0x000fe20003f85270 */
[----:B-1----:R-:W-:Y:S02]  /*07c0*/  @!UP0 ULEA UR6, UR7, UR6, 0x18 ;  /* 0x0000000607068291 */ /* 0x002fe4000f8ec03f */
[----:B------:R-:W-:Y:S01]  /*07d0*/  IMAD.IADD R0, R2, 0x1, -R9 ;  /* 0x0000000102007824 */ /* 0x000fe200078e0a09 */
[----:B------:R-:W-:Y:S01]  /*07e0*/  VOTEU.ALL UP0, P0 ;  /* 0x00000000003f7886 */ /* 0x000fe20000000000 */
[----:B------:R-:W-:Y:S01]  /*07f0*/  LOP3.LUT P0, RZ, R6, 0x7, RZ, 0xc0, !PT ;  /* 0x0000000706ff7812 */ /* 0x000fe2000780c0ff */
[----:B------:R-:W-:Y:S02]  /*0800*/  VIADD R6, R5, 0xffffffff ;  /* 0xffffffff05067836 */ /* 0x000fe40000000000 */
[----:B------:R-:W-:Y:S01]  /*0810*/  ISETP.NE.AND P1, PT, R0, 0x3, PT ;  /* 0x000000030000780c */ /* 0x000fe20003f25270 */
[----:B----4-:R-:W-:Y:S01]  /*0820*/  IMAD R9, R7, R21, R4 ;  /* 0x0000001507097224 */ /* 0x010fe200078e0204 */
[----:B------:R-:W-:-:S02]  /*0830*/  ISETP.LT.U32.AND P0, PT, R23, 0x8, !P0 ;  /* 0x000000081700780c */ /* 0x000fc40004701070 */
[----:B------:R-:W-:Y:S01]  /*0840*/  ISETP.EQ.OR P1, PT, R0, RZ, !P1 ;  /* 0x000000ff0000720c */ /* 0x000fe20004f22670 */
[----:B------:R-:W0:Y:S02]  /*0850*/  FENCE.VIEW.ASYNC.S ;  /* 0x00000000000073c6 */ /* 0x000e240000000000 */
[----:B0-----:R0:W1:Y:S01]  /*0860*/  @!UP0 SYNCS.EXCH.64 URZ, [UR6+0xf0], UR4 ;  /* 0x0000f004063f85b2 */ /* 0x0010620008000100 */
[----:B------:R-:W-:Y:S02]  /*0870*/  @P4 LEA.HI R2, R23, R23, RZ, 0x1 ;  /* 0x0000001717024211 */ /* 0x000fe400078f08ff */
[----:B------:R-:W-:Y:S02]  /*0880*/  ISETP.EQ.AND P1, PT, R5, RZ, P1 ;  /* 0x000000ff0500720c */ /* 0x000fe40000f22270 */
[----:B------:R-:W-:Y:S02]  /*0890*/  @P4 SHF.R.S32.HI R2, RZ, 0x1, R2 ;  /* 0x00000001ff024819 */ /* 0x000fe40000011402 */
[----:B------:R-:W-:-:S02]  /*08a0*/  ISETP.GE.U32.AND P6, PT, R6, 0x2, PT ;  /* 0x000000020600780c */ /* 0x000fc40003fc6070 */
[----:B------:R-:W-:Y:S02]  /*08b0*/  @P4 ISETP.NE.AND P5, PT, R2, R9, PT ;  /* 0x000000090200420c */ /* 0x000fe40003fa5270 */
[----:B------:R-:W-:Y:S02]  /*08c0*/  SEL R9, RZ, 0x1, !P0 ;  /* 0x00000001ff097807 */ /* 0x000fe40004000000 */
[----:B------:R-:W-:Y:S02]  /*08d0*/  @P4 SEL R22, RZ, 0x1, P5 ;  /* 0x00000001ff164807 */ /* 0x000fe40002800000 */
[----:B------:R-:W-:Y:S01]  /*08e0*/  SEL R19, RZ, 0x1, !P1 ;  /* 0x00000001ff137807 */ /* 0x000fe20004800000 */
[----:B------:R0:W2:Y:S01]  /*08f0*/  @!UP1 SYNCS.EXCH.64 URZ, [UR6+0xf8], UR4 ;  /* 0x0000f804063f95b2 */ /* 0x0000a20008000100 */
[----:B------:R-:W-:Y:S01]  /*0900*/  LOP3.LUT R22, R22, R9, RZ, 0xc0, !PT ;  /* 0x0000000916167212 */ /* 0x000fe200078ec0ff */
[----:B------:R-:W-:Y:S01]  /*0910*/  NOP ;  /* 0x0000000000007918 */ /* 0x000fe20000000000 */
[----:B------:R-:W-:Y:S01]  /*0920*/  SEL R19, R19, 0x2, P6 ;  /* 0x0000000213137807 */ /* 0x000fe20003000000 */
[----:B------:R-:W-:Y:S06]  /*0930*/  @!P2 BRA `(.L_x_4) ;  /* 0x000000000008a947 */ /* 0x000fec0003800000 */
[----:B-12---:R-:W-:Y:S01]  /*0940*/  UCGABAR_ARV ;  /* 0x00000000000079c7 */ /* 0x006fe20008000000 */
[----:B------:R-:W-:Y:S05]  /*0950*/  BRA `(.L_x_5) ;  /* 0x0000000000047947 */ /* 0x000fea0003800000 */
.L_x_4:
[----:B-12---:R-:W-:Y:S01]  /*0960*/  NOP ;  /* 0x0000000000007918 */ /* 0x006fe20000000000 */
.L_x_5:
[----:B------:R-:W1:Y:S01]  /*0970*/  LDC R2, c[0x0][0x65c] ;  /* 0x00019700ff027b82 */ /* 0x000e620000000800 */
[----:B------:R-:W-:Y:S02]  /*0980*/  IMAD.U32 R8, RZ, RZ, UR8 ;  /* 0x00000008ff087e24 */ /* 0x000fe4000f8e00ff */
[----:B------:R-:W-:Y:S01]  /*0990*/  IMAD.MOV.U32 R9, RZ, RZ, RZ ;  /* 0x000000ffff097224 */ /* 0x000fe200078e00ff */
[----:B-1----:R-:W-:-:S04]  /*09a0*/  ISETP.NE.AND P1, PT, R2, 0x1, PT ;  /* 0x000000010200780c */ /* 0x002fc80003f25270 */
[----:B------:R-:W-:-:S09]  /*09b0*/  P2R R5, PR, RZ, 0x2 ;  /* 0x00000002ff057803 */ /* 0x000fd20000000000 */
[----:B------:R-:W1:Y:S01]  /*09c0*/  @P1 LDC R17, c[0x0][0x10] ;  /* 0x00000400ff111b82 */ /* 0x000e620000000800 */
[----:B------:R-:W-:Y:S02]  /*09d0*/  @P1 IMAD.MOV.U32 R5, RZ, RZ, RZ ;  /* 0x000000ffff051224 */ /* 0x000fe400078e00ff */
[----:B------:R-:W-:-:S05]  /*09e0*/  @P1 IMAD.MOV.U32 R13, RZ, RZ, RZ ;  /* 0x000000ffff0d1224 */ /* 0x000fca00078e00ff */
[----:B------:R-:W2:Y:S01]  /*09f0*/  @!P1 LDC R11, c[0x0][0xc] ;  /* 0x00000300ff0b9b82 */ /* 0x000ea20000000800 */
[----:B-1----:R-:W-:-:S04]  /*0a00*/  @P1 IMAD.WIDE.U32 R16, R17, UR8, R4 ;  /* 0x0000000811101c25 */ /* 0x002fc8000f8e0004 */
[----:B------:R-:W-:Y:S02]  /*0a10*/  @P1 IMAD.IADD R17, R17, 0x1, R13 ;  /* 0x0000000111111824 */ /* 0x000fe400078e020d */
[----:B--2---:R-:W-:-:S04]  /*0a20*/  @!P1 IMAD.WIDE.U32 R8, R4, R11, R8 ;  /* 0x0000000b04089225 */ /* 0x004fc800078e0008 */
[----:B------:R-:W-:Y:S02]  /*0a30*/  @!P1 IMAD.MOV.U32 R16, RZ, RZ, R8 ;  /* 0x000000ffff109224 */ /* 0x000fe400078e0008 */
[----:B------:R-:W-:Y:S01]  /*0a40*/  @!P1 IMAD.MOV.U32 R17, RZ, RZ, R9 ;  /* 0x000000ffff119224 */ /* 0x000fe200078e0009 */
[----:B------:R-:W-:Y:S06]  /*0a50*/  @!P2 BRA `(.L_x_6) ;  /* 0x00000000000ca947 */ /* 0x000fec0003800000 */
[----:B------:R-:W-:Y:S01]  /*0a60*/  UCGABAR_WAIT ;  /* 0x0000000000007dc7 */ /* 0x000fe20008000000 */
[----:B------:R-:W-:Y:S01]  /*0a70*/  CCTL.IVALL ;  /* 0x00000000ff00798f */ /* 0x000fe20002000000 */
[----:B------:R-:W-:Y:S05]  /*0a80*/  BRA `(.L_x_7) ;  /* 0x0000000000047947 */ /* 0x000fea0003800000 */
.L_x_6:
[----:B------:R-:W-:Y:S06]  /*0a90*/  BAR.SYNC.DEFER_BLOCKING 0x0 ;  /* 0x0000000000007b1d */ /* 0x000fec0000010000 */
.L_x_7:
[----:B------:R-:W-:Y:S05]  /*0aa0*/  @!P3 BRA `(.L_x_8) ;  /* 0x0000005c0024b947 */ /* 0x000fea0003800000 */
[----:B------:R-:W-:-:S13]  /*0ab0*/  ISETP.GT.U32.AND P0, PT, R6, 0x1, PT ;  /* 0x000000010600780c */ /* 0x000fda0003f04070 */
[----:B0-----:R-:W-:Y:S05]  /*0ac0*/  @P0 EXIT ;  /* 0x000000000000094d */ /* 0x001fea0003800000 */
[----:B------:R-:W-:Y:S01]  /*0ad0*/  ULDC.64 UR4, c[0x0][0x650] ;  /* 0x0001940000047ab9 */ /* 0x000fe20000000a00 */
[----:B------:R-:W-:Y:S01]  /*0ae0*/  PRMT R0, RZ, 0x7610, R0 ;  /* 0x00007610ff007816 */ /* 0x000fe20000000000 */
[----:B------:R-:W-:Y:S01]  /*0af0*/  IMAD.MOV.U32 R92, RZ, RZ, -0x1 ;  /* 0xffffffffff5c7424 */ /* 0x000fe200078e00ff */
[----:B------:R-:W-:Y:S01]  /*0b00*/  ISETP.GE.U32.AND P0, PT, R16, UR4, PT ;  /* 0x0000000410007c0c */ /* 0x000fe2000bf06070 */
[----:B------:R-:W-:Y:S02]  /*0b10*/  IMAD.MOV.U32 R93, RZ, RZ, -0x1 ;  /* 0xffffffffff5d7424 */ /* 0x000fe400078e00ff */
[----:B------:R-:W-:Y:S01]  /*0b20*/  IMAD.MOV.U32 R91, RZ, RZ, -0x1 ;  /* 0xffffffffff5b7424 */ /* 0x000fe200078e00ff */
[----:B------:R-:W-:-:S13]  /*0b30*/  ISETP.GE.U32.AND.EX P0, PT, R17, UR5, PT, P0 ;  /* 0x0000000511007c0c */ /* 0x000fda000bf06100 */
[----:B------:R-:W-:Y:S05]  /*0b40*/  @P0 BRA `(.L_x_9) ;  /* 0x0000000400280947 */ /* 0x000fea0003800000 */
[----:B------:R-:W0:Y:S01]  /*0b50*/  LDC.64 R24, c[0x0][0x628] ;  /* 0x00018a00ff187b82 */ /* 0x000e220000000a00 */
[----:B------:R-:W-:Y:S02]  /*0b60*/  IMAD.MOV.U32 R8, RZ, RZ, R16 ;  /* 0x000000ffff087224 */ /* 0x000fe400078e0010 */
[----:B------:R-:W-:-:S05]  /*0b70*/  IMAD.MOV.U32 R9, RZ, RZ, R17 ;  /* 0x000000ffff097224 */ /* 0x000fca00078e0011 */
[----:B------:R-:W1:Y:S08]  /*0b80*/  LDC R0, c[0x0][0x630] ;  /* 0x00018c00ff007b82 */ /* 0x000e700000000800 */
[----:B------:R-:W2:Y:S01]  /*0b90*/  LDC.64 R26, c[0x0][0x620] ;  /* 0x00018800ff1a7b82 */ /* 0x000ea20000000a00 */
[----:B0-----:R-:W-:-:S04]  /*0ba0*/  ISETP.NE.U32.AND P0, PT, R24, RZ, PT ;  /* 0x000000ff1800720c */ /* 0x001fc80003f05070 */
[----:B------:R-:W-:-:S13]  /*0bb0*/  ISETP.NE.AND.EX P0, PT, R25, RZ, PT, P0 ;  /* 0x000000ff1900720c */ /* 0x000fda0003f05300 */
[----:B-12---:R-:W-:Y:S05]  /*0bc0*/  @!P0 BRA `(.L_x_10) ;  /* 0x0000000000288947 */ /* 0x006fea0003800000 */
[----:B------:R-:W0:Y:S02]  /*0bd0*/  LDC R13, c[0x0][0x634] ;  /* 0x00018d00ff0d7b82 */ /* 0x000e240000000800 */
[----:B0-----:R-:W-:-:S05]  /*0be0*/  IADD3 R13, P0, R16, R13, RZ ;  /* 0x0000000d100d7210 */ /* 0x001fca0007f1e0ff */
[----:B------:R-:W-:-:S04]  /*0bf0*/  IMAD.X R15, RZ, RZ, R17, P0 ;  /* 0x000000ffff0f7224 */ /* 0x000fc800000e0611 */
[----:B------:R-:W-:-:S04]  /*0c00*/  IMAD.WIDE.U32 R8, R15, R24, RZ ;  /* 0x000000180f087225 */ /* 0x000fc800078e00ff */
[----:B------:R-:W-:-:S04]  /*0c10*/  IMAD.WIDE.U32 R10, P0, R13, R25, R8 ;  /* 0x000000190d0a7225 */ /* 0x000fc80007800008 */
[----:B------:R-:W-:-:S04]  /*0c20*/  IMAD.WIDE.U32 R8, R13, R24, RZ ;  /* 0x000000180d087225 */ /* 0x000fc800078e00ff */
[----:B------:R-:W-:Y:S01]  /*0c30*/  IMAD.X R13, RZ, RZ, RZ, P0 ;  /* 0x000000ffff0d7224 */ /* 0x000fe200000e06ff */
[----:B------:R-:W-:Y:S01]  /*0c40*/  IADD3 RZ, P0, R9, R10, RZ ;  /* 0x0000000a09ff7210 */ /* 0x000fe20007f1e0ff */
[----:B------:R-:W-:-:S04]  /*0c50*/  IMAD.MOV.U32 R12, RZ, RZ, R11 ;  /* 0x000000ffff0c7224 */ /* 0x000fc800078e000b */
[----:B------:R-:W-:-:S08]  /*0c60*/  IMAD.WIDE.U32.X R8, R15, R25, R12, P0 ;  /* 0x000000190f087225 */ /* 0x000fd000000e040c */
.L_x_10:
[----:B------:R-:W0:Y:S01]  /*0c70*/  LDC.64 R24, c[0x0][0x640] ;  /* 0x00019000ff187b82 */ /* 0x000e220000000a00 */
[-CC-:B------:R-:W-:Y:S01]  /*0c80*/  SHF.R.U64 R91, R8, R0.reuse, R9.reuse ;  /* 0x00000000085b7219 */ /* 0x180fe20000001209 */
[----:B------:R-:W-:Y:S01]  /*0c90*/  IMAD R30, R7, R21, R4 ;  /* 0x00000015071e7224 */ /* 0x000fe200078e0204 */
[----:B------:R-:W-:Y:S01]  /*0ca0*/  SHF.R.U32.HI R0, RZ, R0, R9 ;  /* 0x00000000ff007219 */ /* 0x000fe20000011609 */
[----:B------:R-:W-:Y:S01]  /*0cb0*/  IMAD.MOV.U32 R21, RZ, RZ, 0x1 ;  /* 0x00000001ff157424 */ /* 0x000fe200078e00ff */
[----:B------:R-:W-:-:S03]  /*0cc0*/  IADD3 R5, P0, RZ, -R91, RZ ;  /* 0x8000005bff057210 */ /* 0x000fc60007f1e0ff */
[----:B------:R-:W1:Y:S02]  /*0cd0*/  LDC R6, c[0x0][0x618] ;  /* 0x00018600ff067b82 */ /* 0x000e640000000800 */
[----:B------:R-:W-:-:S04]  /*0ce0*/  IMAD.X R9, RZ, RZ, ~R0, P0 ;  /* 0x000000ffff097224 */ /* 0x000fc800000e0e00 */
[-C--:B------:R-:W-:Y:S02]  /*0cf0*/  IMAD R0, R9, R26.reuse, RZ ;  /* 0x0000001a09007224 */ /* 0x080fe400078e02ff */
[----:B------:R-:W2:Y:S01]  /*0d00*/  LDC R11, c[0x0][0x608] ;  /* 0x00018200ff0b7b82 */ /* 0x000ea20000000800 */
[----:B------:R-:W-:-:S04]  /*0d10*/  IMAD.WIDE.U32 R8, R5, R26, R16 ;  /* 0x0000001a05087225 */ /* 0x000fc800078e0010 */
[----:B------:R-:W-:-:S03]  /*0d20*/  IMAD R5, R5, R27, R0 ;  /* 0x0000001b05057224 */ /* 0x000fc600078e0200 */
[----:B------:R-:W3:Y:S01]  /*0d30*/  LDC R12, c[0x0][0x658] ;  /* 0x00019600ff0c7b82 */ /* 0x000ee20000000800 */
[----:B0-----:R-:W-:Y:S01]  /*0d40*/  ISETP.NE.U32.AND P0, PT, R24, RZ, PT ;  /* 0x000000ff1800720c */ /* 0x001fe20003f05070 */
[----:B------:R-:W-:Y:S02]  /*0d50*/  IMAD.IADD R5, R9, 0x1, R5 ;  /* 0x0000000109057824 */ /* 0x000fe400078e0205 */
[----:B------:R-:W-:Y:S01]  /*0d60*/  IMAD.MOV.U32 R9, RZ, RZ, -0x1 ;  /* 0xffffffffff097424 */ /* 0x000fe200078e00ff */
[----:B------:R-:W-:-:S03]  /*0d70*/  ISETP.NE.AND.EX P0, PT, R25, RZ, PT, P0 ;  /* 0x000000ff1900720c */ /* 0x000fc60003f05300 */
[----:B------:R-:W0:Y:S01]  /*0d80*/  LDC R15, c[0x0][0x600] ;  /* 0x00018000ff0f7b82 */ /* 0x000e220000000800 */
[-CC-:B-1----:R-:W-:Y:S02]  /*0d90*/  SHF.R.U64 R13, R8, R6.reuse, R5.reuse ;  /* 0x00000006080d7219 */ /* 0x182fe40000001205 */
[----:B------:R-:W-:-:S05]  /*0da0*/  SHF.R.U32.HI R0, RZ, R6, R5 ;  /* 0x00000006ff007219 */ /* 0x000fca0000011605 */
[----:B------:R-:W1:Y:S01]  /*0db0*/  LDC R14, c[0x0][0x648] ;  /* 0x00019200ff0e7b82 */ /* 0x000e620000000800 */
[-CC-:B--2---:R-:W-:Y:S02]  /*0dc0*/  SHF.R.U64 R27, R13, R11.reuse, R0.reuse ;  /* 0x0000000b0d1b7219 */ /* 0x184fe40000001200 */
[----:B------:R-:W-:-:S05]  /*0dd0*/  SHF.R.U32.HI R5, RZ, R11, R0 ;  /* 0x0000000bff057219 */ /* 0x000fca0000011600 */
[----:B------:R-:W2:Y:S01]  /*0de0*/  LDC R20, c[0x0][0x638] ;  /* 0x00018e00ff147b82 */ /* 0x000ea20000000800 */
[-CC-:B---3--:R-:W-:Y:S02]  /*0df0*/  SHF.R.U64 R28, R27, R12.reuse, R5.reuse ;  /* 0x0000000c1b1c7219 */ /* 0x188fe40000001205 */
[-C--:B------:R-:W-:Y:S02]  /*0e00*/  SHF.L.U32 R0, R9, R12.reuse, RZ ;  /* 0x0000000c09007219 */ /* 0x080fe400000006ff */
[----:B------:R-:W-:Y:S01]  /*0e10*/  SHF.R.U32.HI R5, RZ, R12, R5 ;  /* 0x0000000cff057219 */ /* 0x000fe20000011605 */
[----:B------:R-:W-:Y:S01]  /*0e20*/  IMAD.MOV.U32 R4, RZ, RZ, R28 ;  /* 0x000000ffff047224 */ /* 0x000fe200078e001c */
[----:B------:R-:W-:Y:S01]  /*0e30*/  LOP3.LUT R10, RZ, R0, RZ, 0x33, !PT ;  /* 0x00000000ff0a7212 */ /* 0x000fe200078e33ff */
[----:B------:R-:W3:Y:S01]  /*0e40*/  LDC R26, c[0x0][0x610] ;  /* 0x00018400ff1a7b82 */ /* 0x000ee20000000800 */
[----:B------:R-:W-:Y:S05]  /*0e50*/  @!P0 BRA `(.L_x_11) ;  /* 0x0000000000288947 */ /* 0x000fea0003800000 */
[----:B------:R-:W4:Y:S02]  /*0e60*/  LDC R9, c[0x0][0x64c] ;  /* 0x00019300ff097b82 */ /* 0x000f240000000800 */
[----:B----4-:R-:W-:-:S05]  /*0e70*/  IADD3 R9, P0, R28, R9, RZ ;  /* 0x000000091c097210 */ /* 0x010fca0007f1e0ff */
        /* <DEDUP_REMOVED lines=8> */
.L_x_11:
[----:B-1----:R-:W-:Y:S01]  /*0f00*/  SHF.R.U64 R4, R4, R14, R5 ;  /* 0x0000000e04047219 */ /* 0x002fe20000001205 */
[----:B0-----:R-:W-:Y:S01]  /*0f10*/  VIADD R6, R15, 0xffffffff ;  /* 0xffffffff0f067836 */ /* 0x001fe20000000000 */
[----:B------:R-:W-:Y:S02]  /*0f20*/  SHF.L.U32 R0, R21, R12, RZ ;  /* 0x0000000c15007219 */ /* 0x000fe400000006ff */
[----:B------:R-:W-:Y:S01]  /*0f30*/  LOP3.LUT R5, R27, R10, RZ, 0xc0, !PT ;  /* 0x0000000a1b057212 */ /* 0x000fe200078ec0ff */
[----:B------:R-:W-:Y:S01]  /*0f40*/  IMAD.MOV R7, RZ, RZ, -R4 ;  /* 0x000000ffff077224 */ /* 0x000fe200078e0a04 */
[----:B------:R-:W-:Y:S02]  /*0f50*/  SEL R3, R3, R30, !P1 ;  /* 0x0000001e03037207 */ /* 0x000fe40004800000 */
[----:B------:R-:W-:Y:S01]  /*0f60*/  LOP3.LUT R6, R13, R6, RZ, 0xc0, !PT ;  /* 0x000000060d067212 */ /* 0x000fe200078ec0ff */
[----:B------:R-:W-:Y:S02]  /*0f70*/  IMAD R4, R0, R4, R5 ;  /* 0x0000000400047224 */ /* 0x000fe400078e0205 */
[----:B--2---:R-:W-:-:S02]  /*0f80*/  IMAD R0, R7, R20, R28 ;  /* 0x0000001407007224 */ /* 0x004fc400078e021c */
[----:B---3--:R-:W-:Y:S02]  /*0f90*/  IMAD R3, R4, R26, R3 ;  /* 0x0000001a04037224 */ /* 0x008fe400078e0203 */
[----:B------:R-:W-:Y:S02]  /*0fa0*/  IMAD R92, R0, R15, R6 ;  /* 0x0000000f005c7224 */ /* 0x000fe400078e0206 */
[----:B------:R-:W-:-:S03]  /*0fb0*/  IMAD.MOV.U32 R4, RZ, RZ, 0x1 ;  /* 0x00000001ff047424 */ /* 0x000fc600078e00ff */
[----:B------:R-:W-:Y:S02]  /*0fc0*/  SEL R93, R92, R3, !P1 ;  /* 0x000000035c5d7207 */ /* 0x000fe40004800000 */
[----:B------:R-:W-:Y:S02]  /*0fd0*/  PRMT R0, R4, 0x7610, R0 ;  /* 0x0000761004007816 */ /* 0x000fe40000000000 */
[----:B------:R-:W-:-:S07]  /*0fe0*/  SEL R92, R3, R92, !P1 ;  /* 0x0000005c035c7207 */ /* 0x000fce0004800000 */
.L_x_9:
[----:B------:R-:W-:-:S08]  /*0ff0*/  NOP ;  /* 0x0000000000007918 */ /* 0x000fd00000000000 */
[----:B------:R-:W0:Y:S02]  /*1000*/  USETMAXREG.TRY_ALLOC.CTAPOOL UP0, 0xe8 ;  /* 0x000000e8000079c8 */ /* 0x000e240008000600 */
[----:B0-----:R-:W-:-:S13]  /*1010*/  PLOP3.LUT P0, PT, PT, PT, UP0, 0x80, 0x0 ;  /* 0x000000000000781c */ /* 0x001fda0003f0f008 */
[----:B------:R-:W-:Y:S05]  /*1020*/  @!P0 BRA `(.L_x_9) ;  /* 0xfffffffc00f08947 */ /* 0x000fea000383ffff */
[----:B------:R-:W-:Y:S01]  /*1030*/  ULDC.64 UR4, c[0x0][0x598] ;  /* 0x0001660000047ab9 */ /* 0x000fe20000000a00 */
[----:B------:R-:W-:Y:S01]  /*1040*/  ULDC.64 UR36, c[0x0][0x208] ;  /* 0x0000820000247ab9 */ /* 0x000fe20000000a00 */
[----:B------:R-:W-:-:S04]  /*1050*/  ISETP.NE.U32.AND P0, PT, RZ, UR4, PT ;  /* 0x00000004ff007c0c */ /* 0x000fc8000bf05070 */
[----:B------:R-:W-:-:S13]  /*1060*/  ISETP.NE.AND.EX P0, PT, RZ, UR5, PT, P0 ;  /* 0x00000005ff007c0c */ /* 0x000fda000bf05300 */
[----:B------:R-:W-:Y:S05]  /*1070*/  @!P0 BRA `(.L_x_12) ;  /* 0x00000000001c8947 */ /* 0x000fea0003800000 */
[----:B------:R-:W0:Y:S02]  /*1080*/  LDC.64 R4, c[0x0][0x598] ;  /* 0x00016600ff047b82 */ /* 0x000e240000000a00 */
[----:B0-----:R-:W2:Y:S02]  /*1090*/  LDG.E.64 R4, desc[UR36][R4.64] ;  /* 0x0000002404047981 */ /* 0x001ea4000c1e1b00 */
[----:B--2---:R-:W-:-:S04]  /*10a0*/  ISETP.NE.U32.AND P0, PT, R4, RZ, PT ;  /* 0x000000ff0400720c */ /* 0x004fc80003f05070 */
[----:B------:R-:W-:-:S13]  /*10b0*/  ISETP.NE.AND.EX P0, PT, R5, RZ, PT, P0 ;  /* 0x000000ff0500720c */ /* 0x000fda0003f05300 */
[----:B------:R-:W-:Y:S05]  /*10c0*/  @!P0 BRA `(.L_x_12) ;  /* 0x0000000000088947 */ /* 0x000fea0003800000 */
[----:B------:R0:W5:Y:S01]  /*10d0*/  LD.E R88, desc[UR36][R4.64] ;  /* 0x0000002404587980 */ /* 0x000162000c101900 */
[----:B------:R-:W-:Y:S05]  /*10e0*/  BRA `(.L_x_13) ;  /* 0x0000000000247947 */ /* 0x000fea0003800000 */
.L_x_12:
[----:B------:R-:W-:Y:S02]  /*10f0*/  ULDC.64 UR4, c[0x0][0x588] ;  /* 0x0001620000047ab9 */ /* 0x000fe40000000a00 */
[----:B------:R-:W-:-:S04]  /*1100*/  ISETP.NE.U32.AND P0, PT, RZ, UR4, PT ;  /* 0x00000004ff007c0c */ /* 0x000fc8000bf05070 */
[----:B------:R-:W-:-:S13]  /*1110*/  ISETP.NE.AND.EX P0, PT, RZ, UR5, PT, P0 ;  /* 0x00000005ff007c0c */ /* 0x000fda000bf05300 */
[----:B------:R-:W-:Y:S05]  /*1120*/  @!P0 BRA `(.L_x_14) ;  /* 0x00000000000c8947 */ /* 0x000fea0003800000 */
[----:B------:R-:W0:Y:S02]  /*1130*/  LDC.64 R88, c[0x0][0x588] ;  /* 0x00016200ff587b82 */ /* 0x000e240000000a00 */
[----:B0-----:R1:W5:Y:S01]  /*1140*/  LDG.E R88, desc[UR36][R88.64] ;  /* 0x0000002458587981 */ /* 0x001362000c1e1900 */
[----:B------:R-:W-:Y:S05]  /*1150*/  BRA `(.L_x_13) ;  /* 0x0000000000087947 */ /* 0x000fea0003800000 */
.L_x_14:
[----:B------:R-:W-:Y:S02]  /*1160*/  ULDC UR4, c[0x0][0x580] ;  /* 0x0001600000047ab9 */ /* 0x000fe40000000800 */
[----:B------:R-:W-:-:S07]  /*1170*/  IMAD.U32 R88, RZ, RZ, UR4 ;  /* 0x00000004ff587e24 */ /* 0x000fce000f8e00ff */
.L_x_13:
[----:B------:R-:W-:Y:S02]  /*1180*/  ULDC.64 UR4, c[0x0][0x5a0] ;  /* 0x0001680000047ab9 */ /* 0x000fe40000000a00 */
[----:B------:R-:W-:-:S04]  /*1190*/  ISETP.NE.U32.AND P0, PT, RZ, UR4, PT ;  /* 0x00000004ff007c0c */ /* 0x000fc8000bf05070 */
[----:B------:R-:W-:-:S13]  /*11a0*/  ISETP.NE.AND.EX P0, PT, RZ, UR5, PT, P0 ;  /* 0x00000005ff007c0c */ /* 0x000fda000bf05300 */
[----:B------:R-:W-:Y:S05]  /*11b0*/  @!P0 BRA `(.L_x_15) ;  /* 0x00000000001c8947 */ /* 0x000fea0003800000 */
[----:B0-----:R-:W0:Y:S02]  /*11c0*/  LDC.64 R4, c[0x0][0x5a0] ;  /* 0x00016800ff047b82 */ /* 0x001e240000000a00 */
[----:B0-----:R-:W2:Y:S02]  /*11d0*/  LDG.E.64 R4, desc[UR36][R4.64] ;  /* 0x0000002404047981 */ /* 0x001ea4000c1e1b00 */
[----:B--2---:R-:W-:-:S04]  /*11e0*/  ISETP.NE.U32.AND P0, PT, R4, RZ, PT ;  /* 0x000000ff0400720c */ /* 0x004fc80003f05070 */
[----:B------:R-:W-:-:S13]  /*11f0*/  ISETP.NE.AND.EX P0, PT, R5, RZ, PT, P0 ;  /* 0x000000ff0500720c */ /* 0x000fda0003f05300 */
[----:B------:R-:W-:Y:S05]  /*1200*/  @!P0 BRA `(.L_x_15) ;  /* 0x0000000000088947 */ /* 0x000fea0003800000 */
[----:B-1----:R0:W5:Y:S01]  /*1210*/  LD.E R89, desc[UR36][R4.64] ;  /* 0x0000002404597980 */ /* 0x002162000c101900 */
[----:B------:R-:W-:Y:S05]  /*1220*/  BRA `(.L_x_16) ;  /* 0x0000000000247947 */ /* 0x000fea0003800000 */
.L_x_15:
[----:B------:R-:W-:Y:S02]  /*1230*/  ULDC.64 UR4, c[0x0][0x590] ;  /* 0x0001640000047ab9 */ /* 0x000fe40000000a00 */
[----:B------:R-:W-:-:S04]  /*1240*/  ISETP.NE.U32.AND P0, PT, RZ, UR4, PT ;  /* 0x00000004ff007c0c */ /* 0x000fc8000bf05070 */
[----:B------:R-:W-:-:S13]  /*1250*/  ISETP.NE.AND.EX P0, PT, RZ, UR5, PT, P0 ;  /* 0x00000005ff007c0c */ /* 0x000fda000bf05300 */
[----:B------:R-:W-:Y:S05]  /*1260*/  @!P0 BRA `(.L_x_17) ;  /* 0x00000000000c8947 */ /* 0x000fea0003800000 */
[----:B0-----:R-:W1:Y:S02]  /*1270*/  LDC.64 R4, c[0x0][0x590] ;  /* 0x00016400ff047b82 */ /* 0x001e640000000a00 */
[----:B-1----:R1:W5:Y:S01]  /*1280*/  LDG.E R89, desc[UR36][R4.64] ;  /* 0x0000002404597981 */ /* 0x002362000c1e1900 */
[----:B------:R-:W-:Y:S05]  /*1290*/  BRA `(.L_x_16) ;  /* 0x0000000000087947 */ /* 0x000fea0003800000 */
.L_x_17:
[----:B------:R-:W-:Y:S02]  /*12a0*/  ULDC UR4, c[0x0][0x584] ;  /* 0x0001610000047ab9 */ /* 0x000fe40000000800 */
[----:B-1----:R-:W-:-:S07]  /*12b0*/  IMAD.U32 R89, RZ, RZ, UR4 ;  /* 0x00000004ff597e24 */ /* 0x002fce000f8e00ff */
.L_x_16:
[----:B------:R-:W-:-:S13]  /*12c0*/  LOP3.LUT P0, RZ, R0, 0xff, RZ, 0xc0, !PT ;  /* 0x000000ff00ff7812 */ /* 0x000fda000780c0ff */
[----:B------:R-:W-:Y:S05]  /*12d0*/  @!P0 EXIT ;  /* 0x000000000000894d */ /* 0x000fea0003800000 */
[----:B------:R-:W-:Y:S01]  /*12e0*/  ULDC UR4, c[0x0][0x28c] ;  /* 0x0000a30000047ab9 */ /* 0x000fe20000000800 */
[----:B------:R-:W-:Y:S01]  /*12f0*/  LOP3.LUT R90, R19, 0x1, RZ, 0xfc, !PT ;  /* 0x00000001135a7812 */ /* 0x000fe200078efcff */
[----:B------:R-:W-:Y:S01]  /*1300*/  UIADD3 UR4, UR4, 0x1f, URZ ;  /* 0x0000001f04047890 */ /* 0x000fe2000fffe03f */
[----:B------:R-:W-:Y:S01]  /*1310*/  UMOV UR38, URZ ;  /* 0x0000003f00267c82 */ /* 0x000fe20008000000 */
[----:B------:R-:W-:Y:S02]  /*1320*/  UMOV UR39, URZ ;  /* 0x0000003f00277c82 */ /* 0x000fe40008000000 */
[----:B------:R-:W-:-:S04]  /*1330*/  USHF.R.S32.HI UR5, URZ, 0x1f, UR4 ;  /* 0x0000001f3f057899 */ /* 0x000fc80008011404 */
[----:B------:R-:W-:-:S04]  /*1340*/  ULEA.HI UR5, UR5, UR4, URZ, 0x5 ;  /* 0x0000000405057291 */ /* 0x000fc8000f8f283f */
[----:B------:R-:W-:-:S12]  /*1350*/  USHF.R.S32.HI UR40, URZ, 0x5, UR5 ;  /* 0x000000053f287899 */ /* 0x000fd80008011405 */
.L_x_165:
[----:B------:R-:W-:Y:S01]  /*1360*/  LOP3.LUT R0, R18, 0x80, RZ, 0xc0, !PT ;  /* 0x0000008012007812 */ /* 0x000fe200078ec0ff */
[----:B--2---:R-:W2:Y:S01]  /*1370*/  S2UR UR7, SR_CgaCtaId ;  /* 0x00000000000779c3 */ /* 0x004ea20000008800 */
[----:B------:R-:W-:Y:S02]  /*1380*/  UMOV UR6, 0x400 ;  /* 0x0000040000067882 */ /* 0x000fe40000000000 */
[----:B------:R-:W-:-:S06]  /*1390*/  SHF.R.U32.HI R0, RZ, 0x7, R0 ;  /* 0x00000007ff007819 */ /* 0x000fcc0000011600 */
[----:B---3--:R-:W3:Y:S01]  /*13a0*/  SHFL.IDX PT, R0, R0, RZ, 0x1f ;  /* 0x00001fff00007589 */ /* 0x008ee200000e0000 */
[----:B--2---:R-:W-:Y:S01]  /*13b0*/  ULEA UR6, UR7, UR6, 0x18 ;  /* 0x0000000607067291 */ /* 0x004fe2000f8ec03f */
[----:B---3--:R-:W-:-:S13]  /*13c0*/  R2UR UR4, R0 ;  /* 0x00000000000472ca */ /* 0x008fda00000e0000 */
[----:B------:R-:W-:-:S04]  /*13d0*/  ULEA.HI UR5, UR4, UR4, URZ, 0x1 ;  /* 0x0000000404057291 */ /* 0x000fc8000f8f083f */
[----:B------:R-:W-:-:S04]  /*13e0*/  ULOP3.LUT UR5, UR5, 0xffffe, URZ, 0xc0, !UPT ;  /* 0x000ffffe05057892 */ /* 0x000fc8000f8ec03f */
[----:B------:R-:W-:-:S03]  /*13f0*/  UIADD3 UR5, UR4, -UR5, URZ ;  /* 0x8000000504057290 */ /* 0x000fc6000fffe03f */
[----:B------:R-:W-:Y:S01]  /*1400*/  ULDC UR4, c[0x0][0x28c] ;  /* 0x0000a30000047ab9 */ /* 0x000fe20000000800 */
[----:B------:R-:W-:Y:S01]  /*1410*/  ULEA UR5, UR5, UR6, 0xc ;  /* 0x0000000605057291 */ /* 0x000fe2000f8e603f */
[----:B------:R-:W-:-:S03]  /*1420*/  ISETP.LT.AND P0, PT, RZ, UR4, PT ;  /* 0x00000004ff007c0c */ /* 0x000fc6000bf01270 */
[----:B------:R-:W-:-:S04]  /*1430*/  UIADD3 UR5, UR5, 0x200, URZ ;  /* 0x0000020005057890 */ /* 0x000fc8000fffe03f */
[----:B------:R-:W-:-:S04]  /*1440*/  USHF.R.U32.HI UR5, URZ, 0x4, UR5 ;  /* 0x000000043f057899 */ /* 0x000fc80008011605 */
[----:B------:R-:W-:Y:S02]  /*1450*/  ULOP3.LUT UR41, UR5, 0x3fff, URZ, 0xc0, !UPT ;  /* 0x00003fff05297892 */ /* 0x000fe4000f8ec03f */
[----:B01---5:R-:W-:Y:S10]  /*1460*/  @P0 BRA `(.L_x_18) ;  /* 0x0000000000400947 */ /* 0x023ff40003800000 */
[----:B------:R-:W-:Y:S01]  /*1470*/  MOV R0, 0x0 ;  /* 0x0000000000007802 */ /* 0x000fe20000000f00 */
[----:B------:R-:W-:Y:S01]  /*1480*/  ULDC.64 UR4, c[0x4][0x68] ;  /* 0x01001a0000047ab9 */ /* 0x000fe20000000a00 */
[----:B------:R-:W-:Y:S01]  /*1490*/  ULDC.64 UR6, c[0x4][0x8] ;  /* 0x0100020000067ab9 */ /* 0x000fe20000000a00 */
[----:B01----:R-:W-:Y:S01]  /*14a0*/  IMAD.U32 R4, RZ, RZ, UR4 ;  /* 0x00000004ff047e24 */ /* 0x003fe2000f8e00ff */
[----:B------:R0:W1:Y:S01]  /*14b0*/  LDC.64 R14, c[0x4][R0] ;  /* 0x01000000000e7b82 */ /* 0x0000620000000a00 */
[----:B------:R-:W-:Y:S01]  /*14c0*/  IMAD.U32 R5, RZ, RZ, UR5 ;  /* 0x00000005ff057e24 */ /* 0x000fe2000f8e00ff */
[----:B------:R-:W-:Y:S01]  /*14d0*/  ULDC.64 UR4, c[0x4][0x70] ;  /* 0x01001c0000047ab9 */ /* 0x000fe20000000a00 */
[----:B------:R-:W-:Y:S02]  /*14e0*/  IMAD.U32 R10, RZ, RZ, UR6 ;  /* 0x00000006ff0a7e24 */ /* 0x000fe4000f8e00ff */
[----:B------:R-:W-:Y:S02]  /*14f0*/  IMAD.U32 R6, RZ, RZ, UR4 ;  /* 0x00000004ff067e24 */ /* 0x000fe4000f8e00ff */
[----:B------:R-:W-:-:S02]  /*1500*/  IMAD.U32 R7, RZ, RZ, UR5 ;  /* 0x00000005ff077e24 */ /* 0x000fc4000f8e00ff */
[----:B------:R-:W-:Y:S02]  /*1510*/  IMAD.U32 R11, RZ, RZ, UR7 ;  /* 0x00000007ff0b7e24 */ /* 0x000fe4000f8e00ff */
[----:B------:R-:W-:Y:S02]  /*1520*/  IMAD.MOV.U32 R8, RZ, RZ, 0x1e1 ;  /* 0x000001e1ff087424 */ /* 0x000fe400078e00ff */
[----:B------:R-:W-:Y:S02]  /*1530*/  IMAD.MOV.U32 R12, RZ, RZ, 0x1 ;  /* 0x00000001ff0c7424 */ /* 0x000fe400078e00ff */
[----:B0-----:R-:W-:-:S07]  /*1540*/  IMAD.MOV.U32 R13, RZ, RZ, RZ ;  /* 0x000000ffff0d7224 */ /* 0x001fce00078e00ff */
[----:B------:R-:W-:-:S07]  /*1550*/  LEPC R20, `(.L_x_18) ;  /* 0x000000001014794e */ /* 0x000fce0000000000 */
[----:B-1---5:R-:W-:Y:S05]  /*1560*/  CALL.ABS.NOINC R14 ;  /* 0x000000000e007343 */ /* 0x022fea0003c00000 */
.L_x_18:
[----:B------:R-:W-:-:S13]  /*1570*/  ISETP.NE.AND P0, PT, R90, 0x3, PT ;  /* 0x000000035a00780c */ /* 0x000fda0003f05270 */
[----:B------:R-:W-:Y:S05]  /*1580*/  @!P0 BRA `(.L_x_19) ;  /* 0x0000000000048947 */ /* 0x000fea0003800000 */
[----:B------:R-:W-:Y:S01]  /*1590*/  BPT.TRAP 0x1 ;  /* 0x000000040000795c */ /* 0x000fe20000300000 */
.L_x_19:
[----:B------:R-:W2:Y:S01]  /*15a0*/  S2UR UR5, SR_CgaCtaId ;  /* 0x00000000000579c3 */ /* 0x000ea20000008800 */
[----:B------:R-:W-:Y:S01]  /*15b0*/  UMOV UR4, 0x400 ;  /* 0x0000040000047882 */ /* 0x000fe20000000000 */
[----:B------:R-:W-:Y:S02]  /*15c0*/  IMAD.U32 R0, RZ, RZ, UR38 ;  /* 0x00000026ff007e24 */ /* 0x000fe4000f8e00ff */
[----:B------:R-:W-:-:S03]  /*15d0*/  IMAD.U32 R3, RZ, RZ, UR39 ;  /* 0x00000027ff037e24 */ /* 0x000fc6000f8e00ff */
[----:B------:R-:W-:Y:S01]  /*15e0*/  SHF.L.U32 R0, R0, 0x1f, RZ ;  /* 0x0000001f00007819 */ /* 0x000fe200000006ff */
[----:B--2---:R-:W-:-:S06]  /*15f0*/  ULEA UR4, UR5, UR4, 0x18 ;  /* 0x0000000405047291 */ /* 0x004fcc000f8ec03f */
[----:B------:R-:W-:-:S04]  /*1600*/  IMAD.U32 R6, RZ, RZ, UR4 ;  /* 0x00000004ff067e24 */ /* 0x000fc8000f8e00ff */
[----:B------:R-:W-:-:S04]  /*1610*/  IMAD R3, R3, 0x8, R6 ;  /* 0x0000000803037824 */ /* 0x000fc800078e0206 */
[----:B------:R2:W3:Y:S01]  /*1620*/  SYNCS.PHASECHK.TRANS64.TRYWAIT P1, [R3+URZ], R0 ;  /* 0x00000000030075a7 */ /* 0x0004e2000802017f */
[----:B------:R-:W-:Y:S05]  /*1630*/  @!P0 BRA `(.L_x_20) ;  /* 0x0000000000048947 */ /* 0x000fea0003800000 */
[----:B------:R-:W-:Y:S01]  /*1640*/  BPT.TRAP 0x1 ;  /* 0x000000040000795c */ /* 0x000fe20000300000 */
.L_x_20:
[----:B---3--:R-:W-:Y:S05]  /*1650*/  @P1 BRA `(.L_x_21) ;  /* 0x0000000000081947 */ /* 0x008fea0003800000 */
[----:B------:R-:W3:Y:S02]  /*1660*/  SYNCS.PHASECHK.TRANS64.TRYWAIT P1, [R3+URZ], R0 ;  /* 0x00000000030075a7 */ /* 0x000ee4000802017f */
[----:B---3--:R-:W-:Y:S05]  /*1670*/  @!P1 BRA `(.L_x_22) ;  /* 0x0000006c00409947 */ /* 0x008fea0003800000 */
.L_x_21:
[----:B------:R-:W-:-:S04]  /*1680*/  UISETP.LT.AND UP0, UPT, UR40, 0x1, UPT ;  /* 0x000000012800788c */ /* 0x000fc8000bf01270 */
[----:B------:R-:W-:-:S06]  /*1690*/  USEL UR4, UR40, 0x1, UP0 ;  /* 0x0000000128047887 */ /* 0x000fcc0008000000 */
[----:B--23--:R-:W-:Y:S01]  /*16a0*/  IMAD.U32 R0, RZ, RZ, UR4 ;  /* 0x00000004ff007e24 */ /* 0x00cfe2000f8e00ff */
[----:B------:R-:W-:Y:S05]  /*16b0*/  WARPSYNC.ALL ;  /* 0x0000000000007948 */ /* 0x000fea0003800000 */
[----:B------:R-:W-:-:S04]  /*16c0*/  IADD3 R0, -R0, UR40, RZ ;  /* 0x0000002800007c10 */ /* 0x000fc8000fffe1ff */
[----:B------:R-:W-:Y:S02]  /*16d0*/  ISETP.GE.AND P1, PT, R0, 0x1, PT ;  /* 0x000000010000780c */ /* 0x000fe40003f26270 */
[----:B------:R-:W-:Y:S01]  /*16e0*/  R2UR UR4, R6 ;  /* 0x00000000060472ca */ /* 0x000fe200000e0000 */
[----:B------:R-:W-:Y:S01]  /*16f0*/  ULOP3.LUT UR41, UR41, 0x10000, URZ, 0xfc, !UPT ;  /* 0x0001000029297892 */ /* 0x000fe2000f8efc3f */
[----:B------:R-:W-:Y:S01]  /*1700*/  WARPGROUP.ARRIVE ;  /* 0x00000000000079c5 */ /* 0x000fe20000000000 */
[----:B------:R-:W-:Y:S01]  /*1710*/  UMOV UR5, 0x80000020 ;  /* 0x8000002000057882 */ /* 0x000fe20000000000 */
[----:B------:R-:W-:-:S09]  /*1720*/  UMOV UR7, 0x80000020 ;  /* 0x8000002000077882 */ /* 0x000fd20000000000 */
[----:B------:R-:W-:-:S04]  /*1730*/  UIADD3 UR4, UR4, 0x1c200, URZ ;  /* 0x0001c20004047890 */ /* 0x000fc8000fffe03f */
[----:B------:R-:W-:-:S04]  /*1740*/  USHF.R.U32.HI UR4, URZ, 0x4, UR4 ;  /* 0x000000043f047899 */ /* 0x000fc80008011604 */
[----:B------:R-:W-:-:S04]  /*1750*/  ULOP3.LUT UR4, UR4, 0x3fff, URZ, 0xc0, !UPT ;  /* 0x00003fff04047892 */ /* 0x000fc8000f8ec03f */
[----:B------:R-:W-:Y:S02]  /*1760*/  ULOP3.LUT UR9, UR4, 0x10000, URZ, 0xfc, !UPT ;  /* 0x0001000004097892 */ /* 0x000fe4000f8efc3f */
[----:B------:R-:W-:Y:S02]  /*1770*/  ULEA UR4, UR39, UR41, 0x9 ;  /* 0x0000002927047291 */ /* 0x000fe4000f8e483f */
[----:B------:R-:W-:-:S09]  /*1780*/  ULEA UR6, UR39, UR9, 0x9 ;  /* 0x0000000927067291 */ /* 0x000fd2000f8e483f */
[----:B------:R-:W-:Y:S01]  /*1790*/  HGMMA.64x128x16.F32 R24, gdesc[UR4], RZ, !UPT, gsb0 ;  /* 0x01e00000041879f0 */ /* 0x000fe2000c0008ff */
[----:B------:R-:W-:Y:S02]  /*17a0*/  UIADD3 UR4, UR4, 0x2, URZ ;  /* 0x0000000204047890 */ /* 0x000fe4000fffe03f */
[----:B------:R-:W-:Y:S01]  /*17b0*/  UIADD3 UR6, UR6, 0x2, URZ ;  /* 0x0000000206067890 */ /* 0x000fe2000fffe03f */
[----:B------:R-:W-:Y:S01]  /*17c0*/  UMOV UR5, 0x80000020 ;  /* 0x8000002000057882 */ /* 0x000fe20000000000 */
[----:B------:R-:W-:Y:S01]  /*17d0*/  UMOV UR7, 0x80000020 ;  /* 0x8000002000077882 */ /* 0x000fe20000000000 */
[----:B------:R-:W-:Y:S02]  /*17e0*/  WARPGROUP.DEPBAR.LE gsb0, 0x0 ;  /* 0x00008000000079c5 */ /* 0x000fe40000010000 */
[----:B------:R-:W-:-:S06]  /*17f0*/  WARPGROUP.ARRIVE ;  /* 0x00000000000079c5 */ /* 0x000fcc0000000000 */
[----:B------:R-:W-:Y:S03]  /*1800*/  HGMMA.64x128x16.F32 R24, gdesc[UR4], R24, gsb0 ;  /* 0x01e00000041879f0 */ /* 0x000fe60008000818 */
[----:B------:R-:W-:Y:S02]  /*1810*/  WARPGROUP.DEPBAR.LE gsb0, 0x0 ;  /* 0x00008000000079c5 */ /* 0x000fe40000010000 */
[----:B------:R-:W-:Y:S05]  /*1820*/  @!P1 BRA `(.L_x_23) ;  /* 0x0000000000e49947 */ /* 0x000fea0003800000 */
[----:B------:R-:W-:Y:S02]  /*1830*/  UIADD3 UR4, UR39, 0x1, URZ ;  /* 0x0000000127047890 */ /* 0x000fe4000fffe03f */
[----:B------:R-:W-:Y:S02]  /*1840*/  IMAD.U32 R3, RZ, RZ, UR39 ;  /* 0x00000027ff037e24 */ /* 0x000fe4000f8e00ff */
[----:B------:R-:W-:-:S04]  /*1850*/  UISETP.NE.AND UP0, UPT, UR4, 0xe, UPT ;  /* 0x0000000e0400788c */ /* 0x000fc8000bf05270 */
[----:B------:R-:W-:Y:S02]  /*1860*/  USEL UR5, URZ, 0x1, UP0 ;  /* 0x000000013f057887 */ /* 0x000fe40008000000 */
[----:B------:R-:W-:Y:S02]  /*1870*/  USEL UR8, UR4, URZ, UP0 ;  /* 0x0000003f04087287 */ /* 0x000fe40008000000 */
[----:B------:R-:W-:-:S06]  /*1880*/  ULOP3.LUT UR5, UR38, UR5, URZ, 0x3c, !UPT ;  /* 0x0000000526057292 */ /* 0x000fcc000f8e3c3f */
[----:B------:R-:W-:-:S07]  /*1890*/  IMAD.U32 R7, RZ, RZ, UR5 ;  /* 0x00000005ff077e24 */ /* 0x000fce000f8e00ff */
.L_x_30:
[----:B------:R-:W-:Y:S05]  /*18a0*/  @!P0 BRA `(.L_x_24) ;  /* 0x0000000000048947 */ /* 0x000fea0003800000 */
[----:B------:R-:W-:Y:S01]  /*18b0*/  BPT.TRAP 0x1 ;  /* 0x000000040000795c */ /* 0x000fe20000300000 */
.L_x_24:
[----:B------:R-:W2:Y:S01]  /*18c0*/  S2UR UR5, SR_CgaCtaId ;  /* 0x00000000000579c3 */ /* 0x000ea20000008800 */
[----:B------:R-:W-:Y:S01]  /*18d0*/  UMOV UR4, 0x400 ;  /* 0x0000040000047882 */ /* 0x000fe20000000000 */
[----:B01----:R-:W-:Y:S01]  /*18e0*/  IMAD.U32 R5, RZ, RZ, UR8 ;  /* 0x00000008ff057e24 */ /* 0x003fe2000f8e00ff */
[----:B------:R-:W-:Y:S01]  /*18f0*/  SHF.L.U32 R4, R7, 0x1f, RZ ;  /* 0x0000001f07047819 */ /* 0x000fe200000006ff */
[----:B--2---:R-:W-:-:S06]  /*1900*/  ULEA UR4, UR5, UR4, 0x18 ;  /* 0x0000000405047291 */ /* 0x004fcc000f8ec03f */
[----:B------:R-:W-:-:S04]  /*1910*/  IMAD.U32 R6, RZ, RZ, UR4 ;  /* 0x00000004ff067e24 */ /* 0x000fc8000f8e00ff */
[----:B------:R-:W-:-:S04]  /*1920*/  IMAD R5, R5, 0x8, R6 ;  /* 0x0000000805057824 */ /* 0x000fc800078e0206 */
[----:B------:R0:W1:Y:S01]  /*1930*/  SYNCS.PHASECHK.TRANS64.TRYWAIT P1, [R5+URZ], R4 ;  /* 0x00000004050075a7 */ /* 0x000062000802017f */
[----:B------:R-:W-:Y:S05]  /*1940*/  @!P0 BRA `(.L_x_25) ;  /* 0x0000000000048947 */ /* 0x000fea0003800000 */
[----:B------:R-:W-:Y:S01]  /*1950*/  BPT.TRAP 0x1 ;  /* 0x000000040000795c */ /* 0x000fe20000300000 */
.L_x_25:
[----:B-1----:R-:W-:Y:S05]  /*1960*/  @P1 BRA `(.L_x_26) ;  /* 0x0000000000081947 */ /* 0x002fea0003800000 */
[----:B------:R-:W1:Y:S02]  /*1970*/  SYNCS.PHASECHK.TRANS64.TRYWAIT P1, [R5+URZ], R4 ;  /* 0x00000004050075a7 */ /* 0x000e64000802017f */
[----:B-1----:R-:W-:Y:S05]  /*1980*/  @!P1 BRA `(.L_x_27) ;  /* 0x0000006800909947 */ /* 0x002fea0003800000 */
.L_x_26:
[----:B------:R-:W-:Y:S01]  /*1990*/  ULEA UR4, UR8, UR41, 0x9 ;  /* 0x0000002908047291 */ /* 0x000fe2000f8e483f */
[----:B------:R-:W-:Y:S01]  /*19a0*/  WARPGROUP.ARRIVE ;  /* 0x00000000000079c5 */ /* 0x000fe20000000000 */
[----:B------:R-:W-:Y:S01]  /*19b0*/  ULEA UR6, UR8, UR9, 0x9 ;  /* 0x0000000908067291 */ /* 0x000fe2000f8e483f */
[----:B------:R-:W-:Y:S01]  /*19c0*/  UMOV UR5, 0x80000020 ;  /* 0x8000002000057882 */ /* 0x000fe20000000000 */
[----:B------:R-:W-:-:S07]  /*19d0*/  UMOV UR7, 0x80000020 ;  /* 0x8000002000077882 */ /* 0x000fce0000000000 */
[----:B------:R-:W-:Y:S01]  /*19e0*/  HGMMA.64x128x16.F32 R24, gdesc[UR4], R24, gsb0 ;  /* 0x01e00000041879f0 */ /* 0x000fe20008000818 */
        /* <DEDUP_REMOVED lines=9> */
[----:B------:R-:W-:Y:S01]  /*1a80*/  BPT.TRAP 0x1 ;  /* 0x000000040000795c */ /* 0x000fe20000300000 */
.L_x_28:
[----:B------:R-:W-:-:S13]  /*1a90*/  ISETP.NE.AND P1, PT, R22, RZ, PT ;  /* 0x000000ff1600720c */ /* 0x000fda0003f25270 */
[----:B01----:R-:W-:-:S04]  /*1aa0*/  @P1 IMAD R4, R3, 0x8, R6 ;  /* 0x0000000803041824 */ /* 0x003fc800078e0206 */
[----:B------:R-:W-:-:S05]  /*1ab0*/  @P1 VIADD R4, R4, 0x70 ;  /* 0x0000007004041836 */ /* 0x000fca0000000000 */
[----:B------:R-:W-:-:S04]  /*1ac0*/  @P1 PRMT R4, R23, 0x654, R4 ;  /* 0x0000065417041816 */ /* 0x000fc80000000004 */
[----:B------:R0:W-:Y:S01]  /*1ad0*/  @P1 SYNCS.ARRIVE.TRANS64.RED.A1T0 RZ, [R4+URZ], RZ ;  /* 0x000000ff04ff19a7 */ /* 0x0001e2000810043f */
[----:B------:R-:W-:-:S13]  /*1ae0*/  ISETP.GT.U32.AND P1, PT, R19, 0x1, PT ;  /* 0x000000011300780c */ /* 0x000fda0003f24070 */
[----:B0-----:R-:W-:Y:S05]  /*1af0*/  @P1 BRA `(.L_x_29) ;  /* 0x0000000000041947 */ /* 0x001fea0003800000 */
[----:B------:R-:W-:Y:S01]  /*1b00*/  BPT.TRAP 0x1 ;  /* 0x000000040000795c */ /* 0x000fe20000300000 */
.L_x_29:
[----:B------:R-:W-:Y:S01]  /*1b10*/  UIADD3 UR8, UR8, 0x1, URZ ;  /* 0x0000000108087890 */ /* 0x000fe2000fffe03f */
[C---:B------:R-:W-:Y:S01]  /*1b20*/  ISETP.GT.AND P2, PT, R0.reuse, 0x1, PT ;  /* 0x000000010000780c */ /* 0x040fe20003f44270 */
[----:B------:R-:W-:Y:S02]  /*1b30*/  VIADD R3, R3, 0x1 ;  /* 0x0000000103037836 */ /* 0x000fe40000000000 */
[----:B------:R-:W-:Y:S01]  /*1b40*/  UISETP.NE.AND UP0, UPT, UR8, 0xe, UPT ;  /* 0x0000000e0800788c */ /* 0x000fe2000bf05270 */
[----:B------:R-:W-:Y:S02]  /*1b50*/  VIADD R0, R0, 0xffffffff ;  /* 0xffffffff00007836 */ /* 0x000fe40000000000 */
[C---:B------:R-:W-:Y:S01]  /*1b60*/  ISETP.NE.AND P1, PT, R3.reuse, 0xe, PT ;  /* 0x0000000e0300780c */ /* 0x040fe20003f25270 */
[----:B------:R-:W-:Y:S02]  /*1b70*/  USEL UR4, URZ, 0x1, UP0 ;  /* 0x000000013f047887 */ /* 0x000fe40008000000 */
[----:B------:R-:W-:Y:S01]  /*1b80*/  USEL UR8, UR8, URZ, UP0 ;  /* 0x0000003f08087287 */ /* 0x000fe20008000000 */
[----:B------:R-:W-:-:S03]  /*1b90*/  SEL R3, R3, RZ, P1 ;  /* 0x000000ff03037207 */ /* 0x000fc60000800000 */
[----:B------:R-:W-:Y:S01]  /*1ba0*/  LOP3.LUT R7, R7, UR4, RZ, 0x3c, !PT ;  /* 0x0000000407077c12 */ /* 0x000fe2000f8e3cff */
[----:B------:R-:W-:Y:S07]  /*1bb0*/  @P2 BRA `(.L_x_30) ;  /* 0xfffffffc00382947 */ /* 0x000fee000383ffff */
.L_x_23:
[----:B------:R-:W2:Y:S02]  /*1bc0*/  LDC R0, c[0x0][0x28c] ;  /* 0x0000a300ff007b82 */ /* 0x000ea40000000800 */
[----:B--2---:R-:W-:-:S13]  /*1bd0*/  ISETP.GE.AND P1, PT, R0, 0x1, PT ;  /* 0x000000010000780c */ /* 0x004fda0003f26270 */
[----:B------:R-:W-:Y:S05]  /*1be0*/  @!P1 BRA `(.L_x_31) ;  /* 0x0000000000549947 */ /* 0x000fea0003800000 */
[----:B------:R-:W-:Y:S05]  /*1bf0*/  @!P0 BRA `(.L_x_32) ;  /* 0x0000000000048947 */ /* 0x000fea0003800000 */
[----:B------:R-:W-:Y:S01]  /*1c00*/  BPT.TRAP 0x1 ;  /* 0x000000040000795c */ /* 0x000fe20000300000 */
.L_x_32:
[----:B------:R-:W-:Y:S01]  /*1c10*/  ISETP.NE.AND P0, PT, R22, RZ, PT ;  /* 0x000000ff1600720c */ /* 0x000fe20003f05270 */
[----:B------:R-:W-:Y:S01]  /*1c20*/  BSSY B0, `(.L_x_33) ;  /* 0x000000f000007945 */ /* 0x000fe20003800000 */
[----:B------:R-:W-:-:S11]  /*1c30*/  ISETP.GT.U32.AND P1, PT, R19, 0x1, PT ;  /* 0x000000011300780c */ /* 0x000fd60003f24070 */
[----:B------:R-:W-:Y:S05]  /*1c40*/  @!P0 BRA `(.L_x_34) ;  /* 0x0000000000308947 */ /* 0x000fea0003800000 */
[----:B------:R-:W-:-:S04]  /*1c50*/  UISETP.LT.AND UP0, UPT, UR40, 0x1, UPT ;  /* 0x000000012800788c */ /* 0x000fc8000bf01270 */
[----:B------:R-:W-:-:S04]  /*1c60*/  USEL UR6, UR40, 0x1, UP0 ;  /* 0x0000000128067887 */ /* 0x000fc80008000000 */
[----:B------:R-:W-:-:S04]  /*1c70*/  UIADD3 UR6, UR39, UR40, -UR6 ;  /* 0x0000002827067290 */ /* 0x000fc8000fffe806 */
[----:B------:R-:W-:-:S04]  /*1c80*/  USHF.R.U32.HI UR4, URZ, 0x1, UR6 ;  /* 0x000000013f047899 */ /* 0x000fc80008011606 */
[----:B------:R-:W-:-:S04]  /*1c90*/  UIMAD.WIDE.U32 UR4, UR4, -0x6db6db6d, URZ ;  /* 0x92492493040478a5 */ /* 0x000fc8000f8e003f */
[----:B------:R-:W-:-:S04]  /*1ca0*/  USHF.R.U32.HI UR4, URZ, 0x2, UR5 ;  /* 0x000000023f047899 */ /* 0x000fc80008011605 */
[----:B------:R-:W-:-:S06]  /*1cb0*/  UIMAD UR6, UR4, -0xe, UR6 ;  /* 0xfffffff2040678a4 */ /* 0x000fcc000f8e0206 */
[----:B------:R-:W-:-:S04]  /*1cc0*/  IMAD.U32 R3, RZ, RZ, UR6 ;  /* 0x00000006ff037e24 */ /* 0x000fc8000f8e00ff */
[----:B------:R-:W-:-:S04]  /*1cd0*/  IMAD R0, R3, 0x8, R6 ;  /* 0x0000000803007824 */ /* 0x000fc800078e0206 */
[----:B------:R-:W-:-:S05]  /*1ce0*/  VIADD R0, R0, 0x70 ;  /* 0x0000007000007836 */ /* 0x000fca0000000000 */
[----:B------:R-:W-:-:S04]  /*1cf0*/  PRMT R0, R23, 0x654, R0 ;  /* 0x0000065417007816 */ /* 0x000fc80000000000 */
[----:B------:R2:W-:Y:S03]  /*1d00*/  SYNCS.ARRIVE.TRANS64.RED.A1T0 RZ, [R0+URZ], RZ ;  /* 0x000000ff00ff79a7 */ /* 0x0005e6000810043f */
.L_x_34:
[----:B------:R-:W-:Y:S05]  /*1d10*/  BSYNC B0 ;  /* 0x0000000000007941 */ /* 0x000fea0003800000 */
.L_x_33:
[----:B------:R-:W-:Y:S05]  /*1d20*/  @P1 BRA `(.L_x_31) ;  /* 0x0000000000041947 */ /* 0x000fea0003800000 */
[----:B------:R-:W-:Y:S01]  /*1d30*/  BPT.TRAP 0x1 ;  /* 0x000000040000795c */ /* 0x000fe20000300000 */
.L_x_31:
[----:B------:R-:W3:Y:S01]  /*1d40*/  LDC R6, c[0x0][0x288] ;  /* 0x0000a200ff067b82 */ /* 0x000ee20000000800 */
[--C-:B--2---:R-:W-:Y:S01]  /*1d50*/  SHF.R.U32.HI R0, RZ, 0x2, R18.reuse ;  /* 0x00000002ff007819 */ /* 0x104fe20000011612 */
[----:B------:R-:W-:Y:S01]  /*1d60*/  IMAD.SHL.U32 R93, R93, 0x80, RZ ;  /* 0x000000805d5d7824 */ /* 0x000fe200078e00ff */
[----:B01----:R-:W-:Y:S01]  /*1d70*/  SHF.R.U32.HI R5, RZ, 0x7, R18 ;  /* 0x00000007ff057819 */ /* 0x003fe20000011612 */
[----:B------:R-:W-:Y:S01]  /*1d80*/  UIADD3 UR39, UR40, UR39, URZ ;  /* 0x0000002728277290 */ /* 0x000fe2000fffe03f */
[----:B------:R-:W-:Y:S01]  /*1d90*/  LOP3.LUT R3, R0, 0x7, RZ, 0xc0, !PT ;  /* 0x0000000700037812 */ /* 0x000fe200078ec0ff */
[----:B------:R-:W-:Y:S01]  /*1da0*/  ULDC UR7, c[0x0][0x284] ;  /* 0x0000a10000077ab9 */ /* 0x000fe20000000800 */
[----:B------:R-:W-:Y:S01]  /*1db0*/  LOP3.LUT R0, R5, 0x1, RZ, 0xc0, !PT ;  /* 0x0000000105007812 */ /* 0x000fe200078ec0ff */
[----:B------:R-:W-:Y:S01]  /*1dc0*/  UISETP.GT.U32.AND UP0, UPT, UR39, 0xd, UPT ;  /* 0x0000000d2700788c */ /* 0x000fe2000bf04070 */
[C---:B------:R-:W-:Y:S01]  /*1dd0*/  LOP3.LUT R4, R18.reuse, 0x60, RZ, 0xc0, !PT ;  /* 0x0000006012047812 */ /* 0x040fe200078ec0ff */
[----:B------:R-:W-:Y:S01]  /*1de0*/  USHF.R.U32.HI UR4, URZ, 0x1, UR39 ;  /* 0x000000013f047899 */ /* 0x000fe20008011627 */
[----:B------:R-:W-:Y:S01]  /*1df0*/  LOP3.LUT R5, R18, 0x3, RZ, 0xc0, !PT ;  /* 0x0000000312057812 */ /* 0x000fe200078ec0ff */
[----:B------:R-:W-:Y:S01]  /*1e00*/  IMAD.SHL.U32 R8, R0, 0x40, RZ ;  /* 0x0000004000087824 */ /* 0x000fe200078e00ff */
[----:B------:R-:W-:Y:S01]  /*1e10*/  SHF.R.U32.HI R4, RZ, 0x1, R4 ;  /* 0x00000001ff047819 */ /* 0x000fe20000011604 */
[----:B------:R-:W-:Y:S01]  /*1e20*/  UISETP.LT.U32.AND UP0, UPT, UR40, 0xe, UP0 ;  /* 0x0000000e2800788c */ /* 0x000fe20008701070 */
[----:B------:R-:W-:Y:S01]  /*1e30*/  SHF.R.S32.HI R15, RZ, 0x1f, R91 ;  /* 0x0000001fff0f7819 */ /* 0x000fe2000001145b */
[----:B------:R-:W-:Y:S01]  /*1e40*/  UISETP.GE.U32.AND UP1, UPT, UR40, 0xe, UPT ;  /* 0x0000000e2800788c */ /* 0x000fe2000bf26070 */
[--C-:B------:R-:W-:Y:S01]  /*1e50*/  IADD3 R7, RZ, -R4, -R3.reuse ;  /* 0x80000004ff077210 */ /* 0x100fe20007ffe803 */
[----:B------:R-:W-:Y:S01]  /*1e60*/  ULDC.64 UR8, c[0x0][0x5d0] ;  /* 0x0001740000087ab9 */ /* 0x000fe20000000a00 */
[----:B------:R-:W-:Y:S01]  /*1e70*/  LOP3.LUT R3, R8, 0x40, R3, 0xe2, !PT ;  /* 0x0000004008037812 */ /* 0x000fe200078ee203 */
[----:B------:R-:W-:Y:S01]  /*1e80*/  IMAD.SHL.U32 R8, R18, 0x2, RZ ;  /* 0x0000000212087824 */ /* 0x000fe200078e00ff */
[----:B------:R-:W-:Y:S01]  /*1e90*/  UIMAD.WIDE.U32 UR4, UR4, -0x6db6db6d, URZ ;  /* 0x92492493040478a5 */ /* 0x000fe2000f8e003f */
[C---:B------:R-:W-:Y:S01]  /*1ea0*/  IMAD.WIDE R10, R92.reuse, 0x80, RZ ;  /* 0x000000805c0a7825 */ /* 0x040fe200078e02ff */
[----:B------:R-:W-:Y:S01]  /*1eb0*/  USEL UR6, URZ, 0x1, !UP0 ;  /* 0x000000013f067887 */ /* 0x000fe2000c000000 */
[----:B---3--:R-:W-:Y:S01]  /*1ec0*/  ISETP.GE.AND P0, PT, R93, R6, PT ;  /* 0x000000065d00720c */ /* 0x008fe20003f06270 */
[----:B------:R-:W-:Y:S01]  /*1ed0*/  USHF.R.U32.HI UR4, URZ, 0x2, UR5 ;  /* 0x000000023f047899 */ /* 0x000fe20008011605 */
[----:B------:R-:W-:Y:S01]  /*1ee0*/  IMAD R12, R5, -0x2, R6 ;  /* 0xfffffffe050c7824 */ /* 0x000fe200078e0206 */
[----:B------:R-:W-:Y:S01]  /*1ef0*/  LOP3.LUT R8, R93, 0x6, R8, 0xf8, !PT ;  /* 0x000000065d087812 */ /* 0x000fe200078ef808 */
[----:B------:R-:W-:Y:S01]  /*1f00*/  IMAD.SHL.U32 R5, R92, 0x80, RZ ;  /* 0x000000805c057824 */ /* 0x000fe200078e00ff */
[----:B------:R-:W-:Y:S01]  /*1f10*/  ULOP3.LUT UR38, UR38, UR6, URZ, 0x3c, !UPT ;  /* 0x0000000626267292 */ /* 0x000fe2000f8e3c3f */
[----:B------:R-:W-:Y:S01]  /*1f20*/  IMAD R6, R15, UR8, RZ ;  /* 0x000000080f067c24 */ /* 0x000fe2000f8e02ff */
[----:B------:R-:W-:Y:S01]  /*1f30*/  SHF.R.S32.HI R9, RZ, 0x1f, R8 ;  /* 0x0000001fff097819 */ /* 0x000fe20000011408 */
[----:B------:R-:W-:Y:S01]  /*1f40*/  IMAD R0, R0, -0x40, R7 ;  /* 0xffffffc000007824 */ /* 0x000fe200078e0207 */
[----:B------:R-:W-:Y:S01]  /*1f50*/  ISETP.GE.OR P0, PT, R5, UR7, P0 ;  /* 0x0000000705007c0c */ /* 0x000fe20008706670 */
[C---:B------:R-:W-:Y:S01]  /*1f60*/  IMAD R13, R91.reuse, UR9, R6 ;  /* 0x000000095b0d7c24 */ /* 0x040fe2000f8e0206 */
[----:B------:R-:W-:Y:S01]  /*1f70*/  LOP3.LUT R105, R10, R3, R4, 0xfe, !PT ;  /* 0x000000030a697212 */ /* 0x000fe200078efe04 */
[----:B------:R-:W-:Y:S01]  /*1f80*/  IMAD.WIDE.U32 R6, R91, UR8, R8 ;  /* 0x000000085b067c25 */ /* 0x000fe2000f8e0008 */
[----:B------:R-:W-:Y:S01]  /*1f90*/  UIMAD UR39, UR4, -0xe, UR39 ;  /* 0xfffffff2042778a4 */ /* 0x000fe2000f8e0227 */
[----:B------:R-:W-:Y:S01]  /*1fa0*/  IADD3 R3, -R5, UR7, R0 ;  /* 0x0000000705037c10 */ /* 0x000fe2000fffe100 */
[----:B------:R-:W-:Y:S01]  /*1fb0*/  @UP1 ULOP3.LUT UR38, UR38, 0x1, UR4, 0x78, !UPT ;  /* 0x0000000126261892 */ /* 0x000fe2000f8e7804 */
[----:B------:R-:W-:-:S02]  /*1fc0*/  IMAD.IADD R7, R7, 0x1, R13 ;  /* 0x0000000107077824 */ /* 0x000fc400078e020d */
[----:B------:R-:W-:Y:S02]  /*1fd0*/  IMAD.IADD R4, R12, 0x1, -R93 ;  /* 0x000000010c047824 */ /* 0x000fe400078e0a5d */
[----:B------:R-:W-:Y:S02]  /*1fe0*/  IMAD.MOV.U32 R0, RZ, RZ, -0x1 ;  /* 0xffffffffff007424 */ /* 0x000fe400078e00ff */
[----:B------:R-:W-:Y:S05]  /*1ff0*/  @P0 BRA `(.L_x_35) ;  /* 0x0000004000240947 */ /* 0x000fea0003800000 */
[----:B------:R-:W0:Y:S01]  /*2000*/  LDC.64 R98, c[0x0][0x5c8] ;  /* 0x00017200ff627b82 */ /* 0x000e220000000a00 */
[----:B-----5:R-:W-:Y:S01]  /*2010*/  FSETP.NEU.AND P0, PT, R89, RZ, PT ;  /* 0x000000ff5900720b */ /* 0x020fe20003f0d000 */
[----:B------:R-:W-:Y:S01]  /*2020*/  BSSY B0, `(.L_x_35) ;  /* 0x0000406000007945 */ /* 0x000fe20003800000 */
[----:B------:R-:W-:-:S04]  /*2030*/  ISETP.GT.AND P2, PT, R4, RZ, PT ;  /* 0x000000ff0400720c */ /* 0x000fc80003f44270 */
[----:B------:R-:W-:Y:S01]  /*2040*/  ISETP.GT.AND P1, PT, R3, RZ, P2 ;  /* 0x000000ff0300720c */ /* 0x000fe20001724270 */
[-C--:B0-----:R-:W-:Y:S02]  /*2050*/  IMAD R12, R11, R98.reuse, RZ ;  /* 0x000000620b0c7224 */ /* 0x081fe400078e02ff */
[----:B------:R-:W-:-:S04]  /*2060*/  IMAD.WIDE.U32 R92, R105, R98, R6 ;  /* 0x00000062695c7225 */ /* 0x000fc800078e0006 */
[----:B------:R-:W-:-:S04]  /*2070*/  IMAD R5, R105, R99, R12 ;  /* 0x0000006369057224 */ /* 0x000fc800078e020c */
[----:B------:R-:W-:Y:S01]  /*2080*/  IMAD.IADD R107, R93, 0x1, R5 ;  /* 0x000000015d6b7824 */ /* 0x000fe200078e0205 */
[----:B------:R-:W-:Y:S06]  /*2090*/  @!P0 BRA `(.L_x_36) ;  /* 0x0000002c00288947 */ /* 0x000fec0003800000 */
[----:B------:R-:W0:Y:S01]  /*20a0*/  LDC.64 R96, c[0x0][0x5b8] ;  /* 0x00016e00ff607b82 */ /* 0x000e220000000a00 */
[----:B------:R-:W-:-:S07]  /*20b0*/  ULDC.64 UR4, c[0x0][0x5c0] ;  /* 0x0001700000047ab9 */ /* 0x000fce0000000a00 */
[----:B------:R-:W1:Y:S08]  /*20c0*/  LDC.64 R100, c[0x0][0x5b0] ;  /* 0x00016c00ff647b82 */ /* 0x000e700000000a00 */
[----:B------:R-:W2:Y:S01]  /*20d0*/  LDC.64 R102, c[0x0][0x5a8] ;  /* 0x00016a00ff667b82 */ /* 0x000ea20000000a00 */
[-C--:B0-----:R-:W-:Y:S02]  /*20e0*/  IMAD R6, R15, R96.reuse, RZ ;  /* 0x000000600f067224 */ /* 0x081fe400078e02ff */
[----:B------:R-:W-:-:S04]  /*20f0*/  IMAD.WIDE.U32 R94, R91, R96, R8 ;  /* 0x000000605b5e7225 */ /* 0x000fc800078e0008 */
[----:B------:R-:W-:Y:S02]  /*2100*/  IMAD R93, R91, R97, R6 ;  /* 0x000000615b5d7224 */ /* 0x000fe400078e0206 */
[-C--:B-1----:R-:W-:Y:S02]  /*2110*/  IMAD R10, R11, R100.reuse, RZ ;  /* 0x000000640b0a7224 */ /* 0x082fe400078e02ff */
[----:B------:R-:W-:Y:S02]  /*2120*/  IMAD.IADD R13, R95, 0x1, R93 ;  /* 0x000000015f0d7824 */ /* 0x000fe400078e025d */
[----:B------:R-:W-:Y:S02]  /*2130*/  IMAD.MOV.U32 R12, RZ, RZ, R94 ;  /* 0x000000ffff0c7224 */ /* 0x000fe400078e005e */
[C---:B------:R-:W-:Y:S02]  /*2140*/  IMAD R97, R105.reuse, R101, R10 ;  /* 0x0000006569617224 */ /* 0x040fe400078e020a */
[----:B------:R-:W-:-:S04]  /*2150*/  IMAD.WIDE.U32 R6, R105, R100, R12 ;  /* 0x0000006469067225 */ /* 0x000fc800078e000c */
[----:B------:R-:W-:Y:S01]  /*2160*/  IMAD.IADD R5, R7, 0x1, R97 ;  /* 0x0000000107057824 */ /* 0x000fe200078e0261 */
[----:B--2---:R-:W-:-:S04]  /*2170*/  LEA R14, P0, R6, R102, 0x1 ;  /* 0x00000066060e7211 */ /* 0x004fc800078008ff */
[----:B------:R-:W-:-:S05]  /*2180*/  LEA.HI.X R15, R6, R103, R5, 0x1, P0 ;  /* 0x00000067060f7211 */ /* 0x000fca00000f0c05 */
[----:B------:R0:W2:Y:S01]  /*2190*/  @P1 LDG.E.LTC128B.U16 R5, desc[UR36][R14.64] ;  /* 0x000000240e051981 */ /* 0x0000a2000c1e1520 */
[----:B------:R-:W-:Y:S01]  /*21a0*/  IMAD.WIDE.U32 R6, R105, R100, R8 ;  /* 0x0000006469067225 */ /* 0x000fe200078e0008 */
[----:B------:R-:W-:Y:S03]  /*21b0*/  BSSY B1, `(.L_x_37) ;  /* 0x0000013000017945 */ /* 0x000fe60003800000 */
[----:B------:R-:W-:Y:S02]  /*21c0*/  IMAD.IADD R7, R97, 0x1, R7 ;  /* 0x0000000161077824 */ /* 0x000fe400078e0207 */
[----:B------:R-:W-:Y:S01]  /*21d0*/  IMAD.WIDE.U32 R20, R91, R96, R6 ;  /* 0x000000605b147225 */ /* 0x000fe200078e0006 */
[----:B0-----:R-:W-:-:S03]  /*21e0*/  SHF.L.U64.HI R15, R100, 0x3, R101 ;  /* 0x00000003640f7819 */ /* 0x001fc60000010265 */
[----:B------:R-:W-:Y:S01]  /*21f0*/  IMAD.IADD R7, R93, 0x1, R21 ;  /* 0x000000015d077824 */ /* 0x000fe200078e0215 */
[----:B------:R-:W-:Y:S01]  /*2200*/  LEA R6, P4, R20, R102, 0x1 ;  /* 0x0000006614067211 */ /* 0x000fe200078808ff */
[----:B------:R-:W-:-:S03]  /*2210*/  IMAD.SHL.U32 R14, R100, 0x8, RZ ;  /* 0x00000008640e7824 */ /* 0x000fc600078e00ff */
[----:B------:R-:W-:Y:S01]  /*2220*/  LEA.HI.X R7, R20, R103, R7, 0x1, P4 ;  /* 0x0000006714077211 */ /* 0x000fe200020f0c07 */
[----:B--2---:R-:W-:-:S05]  /*2230*/  HADD2.F32 R10, -RZ, R5.H0_H0 ;  /* 0x20000005ff0a7230 */ /* 0x004fca0000004100 */
[----:B------:R-:W-:Y:S01]  /*2240*/  FMUL R11, R10, R89 ;  /* 0x000000590a0b7220 */ /* 0x000fe20000400000 */
[----:B------:R-:W-:-:S03]  /*2250*/  LEA R10, P0, R92, UR4, 0x1 ;  /* 0x000000045c0a7c11 */ /* 0x000fc6000f8008ff */
[----:B------:R-:W-:Y:S01]  /*2260*/  FFMA R24, R24, R88, R11 ;  /* 0x0000005818187223 */ /* 0x000fe2000000000b */
[----:B------:R-:W-:Y:S02]  /*2270*/  LEA.HI.X R11, R92, UR5, R107, 0x1, P0 ;  /* 0x000000055c0b7c11 */ /* 0x000fe400080f0c6b */
[----:B------:R-:W-:Y:S02]  /*2280*/  ISETP.GT.AND P0, PT, R4, 0x1, PT ;  /* 0x000000010400780c */ /* 0x000fe40003f04270 */
[----:B------:R-:W-:Y:S02]  /*2290*/  F2FP.F16.F32.PACK_AB R24, RZ, R24 ;  /* 0x00000018ff18723e */ /* 0x000fe400000000ff */
[----:B------:R-:W-:-:S03]  /*22a0*/  ISETP.GT.AND P3, PT, R3, RZ, P0 ;  /* 0x000000ff0300720c */ /* 0x000fc60000764270 */
[----:B------:R0:W-:Y:S10]  /*22b0*/  @P1 STG.E.U16 desc[UR36][R10.64], R24 ;  /* 0x000000180a001986 */ /* 0x0001f4000c101524 */
[----:B------:R-:W-:Y:S05]  /*22c0*/  @!P3 BRA `(.L_x_38) ;  /* 0x000000000004b947 */ /* 0x000fea0003800000 */
[----:B------:R1:W5:Y:S02]  /*22d0*/  LDG.E.LTC128B.U16 R5, desc[UR36][R6.64+0x2] ;  /* 0x0000022406057981 */ /* 0x000364000c1e1520 */
.L_x_38:
[----:B------:R-:W-:Y:S05]  /*22e0*/  BSYNC B1 ;  /* 0x0000000000017941 */ /* 0x000fea0003800000 */
.L_x_37:
[----:B-----5:R-:W-:Y:S01]  /*22f0*/  HADD2.F32 R12, -RZ, R5.H0_H0 ;  /* 0x20000005ff0c7230 */ /* 0x020fe20000004100 */
[----:B------:R-:W-:Y:S01]  /*2300*/  ISETP.GT.AND P2, PT, R3, 0x8, P2 ;  /* 0x000000080300780c */ /* 0x000fe20001744270 */
[----:B------:R-:W-:Y:S01]  /*2310*/  IMAD.WIDE.U32 R20, R105, R100, R14 ;  /* 0x0000006469147225 */ /* 0x000fe200078e000e */
[----:B0-----:R-:W-:-:S03]  /*2320*/  PRMT R24, R5, 0x7610, R24 ;  /* 0x0000761005187816 */ /* 0x001fc60000000018 */
[----:B------:R-:W-:Y:S01]  /*2330*/  FMUL R12, R12, R89 ;  /* 0x000000590c0c7220 */ /* 0x000fe20000400000 */
[----:B------:R-:W-:Y:S01]  /*2340*/  IMAD.IADD R97, R97, 0x1, R21 ;  /* 0x0000000161617824 */ /* 0x000fe200078e0215 */
[----:B------:R-:W-:Y:S02]  /*2350*/  IADD3 R94, P1, R94, R20, RZ ;  /* 0x000000145e5e7210 */ /* 0x000fe40007f3e0ff */
[----:B------:R-:W-:-:S03]  /*2360*/  FFMA R12, R25, R88, R12 ;  /* 0x00000058190c7223 */ /* 0x000fc6000000000c */
[----:B------:R-:W-:Y:S01]  /*2370*/  IMAD.X R13, R97, 0x1, R13, P1 ;  /* 0x00000001610d7824 */ /* 0x000fe200008e060d */
[C---:B------:R-:W-:Y:S02]  /*2380*/  LEA R14, P1, R94.reuse, R102, 0x1 ;  /* 0x000000665e0e7211 */ /* 0x040fe400078208ff */
[----:B------:R-:W-:Y:S02]  /*2390*/  F2FP.F16.F32.PACK_AB R12, RZ, R12 ;  /* 0x0000000cff0c723e */ /* 0x000fe400000000ff */
[----:B------:R-:W-:Y:S02]  /*23a0*/  LEA.HI.X R15, R94, R103, R13, 0x1, P1 ;  /* 0x000000675e0f7211 */ /* 0x000fe400008f0c0d */
[----:B------:R-:W-:-:S05]  /*23b0*/  PRMT R21, R12, 0x7610, R21 ;  /* 0x000076100c157816 */ /* 0x000fca0000000015 */
[----:B------:R0:W-:Y:S04]  /*23c0*/  @P3 STG.E.U16 desc[UR36][R10.64+0x2], R21 ;  /* 0x000002150a003986 */ /* 0x0001e8000c101524 */
[----:B------:R-:W2:Y:S01]  /*23d0*/  @P2 LDG.E.LTC128B.U16 R24, desc[UR36][R14.64] ;  /* 0x000000240e182981 */ /* 0x000ea2000c1e1520 */
[----:B------:R-:W-:Y:S01]  /*23e0*/  IADD3 R20, P1, R8, R20, RZ ;  /* 0x0000001408147210 */ /* 0x000fe20007f3e0ff */
[----:B------:R-:W-:Y:S01]  /*23f0*/  BSSY B1, `(.L_x_39) ;  /* 0x0000011000017945 */ /* 0x000fe20003800000 */
[C---:B------:R-:W-:Y:S02]  /*2400*/  SHF.L.U64.HI R13, R98.reuse, 0x4, R99 ;  /* 0x00000004620d7819 */ /* 0x040fe40000010263 */
[----:B------:R-:W-:Y:S01]  /*2410*/  ISETP.GT.AND P0, PT, R3, 0x8, P0 ;  /* 0x000000080300780c */ /* 0x000fe20000704270 */
[----:B0-----:R-:W-:Y:S01]  /*2420*/  IMAD.X R21, R9, 0x1, R97, P1 ;  /* 0x0000000109157824 */ /* 0x001fe200008e0661 */
[----:B------:R-:W-:Y:S01]  /*2430*/  LEA R12, P1, R98, R10, 0x4 ;  /* 0x0000000a620c7211 */ /* 0x000fe200078220ff */
[----:B------:R-:W-:-:S04]  /*2440*/  IMAD.WIDE.U32 R20, R91, R96, R20 ;  /* 0x000000605b147225 */ /* 0x000fc800078e0014 */
[----:B------:R-:W-:Y:S02]  /*2450*/  IMAD.X R13, R13, 0x1, R11, P1 ;  /* 0x000000010d0d7824 */ /* 0x000fe400008e060b */
[----:B------:R-:W-:Y:S02]  /*2460*/  IMAD.IADD R9, R93, 0x1, R21 ;  /* 0x000000015d097824 */ /* 0x000fe400078e0215 */
[----:B--2---:R-:W-:-:S05]  /*2470*/  HADD2.F32 R8, -RZ, R24.H0_H0 ;  /* 0x20000018ff087230 */ /* 0x004fca0000004100 */
[----:B------:R-:W-:Y:S01]  /*2480*/  FMUL R5, R8, R89 ;  /* 0x0000005908057220 */ /* 0x000fe20000400000 */
[----:B------:R-:W-:-:S03]  /*2490*/  LEA R8, P3, R20, R102, 0x1 ;  /* 0x0000006614087211 */ /* 0x000fc600078608ff */
[----:B------:R-:W-:Y:S01]  /*24a0*/  FFMA R5, R26, R88, R5 ;  /* 0x000000581a057223 */ /* 0x000fe20000000005 */
[----:B------:R-:W-:-:S04]  /*24b0*/  LEA.HI.X R9, R20, R103, R9, 0x1, P3 ;  /* 0x0000006714097211 */ /* 0x000fc800018f0c09 */
[----:B------:R-:W-:-:S05]  /*24c0*/  F2FP.F16.F32.PACK_AB R5, RZ, R5 ;  /* 0x00000005ff05723e */ /* 0x000fca00000000ff */
[----:B------:R0:W-:Y:S01]  /*24d0*/  @P2 STG.E.U16 desc[UR36][R12.64], R5 ;  /* 0x000000050c002986 */ /* 0x0001e2000c101524 */
[----:B------:R-:W-:Y:S05]  /*24e0*/  @!P0 BRA `(.L_x_40) ;  /* 0x0000000000048947 */ /* 0x000fea0003800000 */
[----:B------:R2:W5:Y:S02]  /*24f0*/  LDG.E.LTC128B.U16 R24, desc[UR36][R8.64+0x2] ;  /* 0x0000022408187981 */ /* 0x000564000c1e1520 */
.L_x_40:
[----:B------:R-:W-:Y:S05]  /*2500*/  BSYNC B1 ;  /* 0x0000000000017941 */ /* 0x000fea0003800000 */
.L_x_39:
[----:B-----5:R-:W-:Y:S01]  /*2510*/  HADD2.F32 R14, -RZ, R24.H0_H0 ;  /* 0x20000018ff0e7230 */ /* 0x020fe20000004100 */
[----:B------:R-:W-:Y:S01]  /*2520*/  ISETP.GT.AND P1, PT, R4, 0x8, PT ;  /* 0x000000080400780c */ /* 0x000fe20003f24270 */
[----:B------:R-:W-:Y:S03]  /*2530*/  BSSY B1, `(.L_x_41) ;  /* 0x0000008000017945 */ /* 0x000fe60003800000 */
[----:B------:R-:W-:Y:S01]  /*2540*/  FMUL R14, R14, R89 ;  /* 0x000000590e0e7220 */ /* 0x000fe20000400000 */
[----:B------:R-:W-:-:S03]  /*2550*/  ISETP.GT.AND P2, PT, R3, RZ, P1 ;  /* 0x000000ff0300720c */ /* 0x000fc60000f44270 */
[----:B------:R-:W-:-:S05]  /*2560*/  FFMA R14, R27, R88, R14 ;  /* 0x000000581b0e7223 */ /* 0x000fca000000000e */
[----:B------:R-:W-:-:S05]  /*2570*/  F2FP.F16.F32.PACK_AB R14, RZ, R14 ;  /* 0x0000000eff0e723e */ /* 0x000fca00000000ff */
[----:B------:R3:W-:Y:S01]  /*2580*/  @P0 STG.E.U16 desc[UR36][R12.64+0x2], R14 ;  /* 0x0000020e0c000986 */ /* 0x0007e2000c101524 */
[----:B------:R-:W-:Y:S05]  /*2590*/  @!P2 BRA `(.L_x_42) ;  /* 0x000000000004a947 */ /* 0x000fea0003800000 */
[----:B------:R4:W5:Y:S02]  /*25a0*/  LDG.E.LTC128B.U16 R24, desc[UR36][R6.64+0x10] ;  /* 0x0000102406187981 */ /* 0x000964000c1e1520 */
.L_x_42:
[----:B------:R-:W-:Y:S05]  /*25b0*/  BSYNC B1 ;  /* 0x0000000000017941 */ /* 0x000fea0003800000 */
.L_x_41:
[----:B---3-5:R-:W-:Y:S01]  /*25c0*/  HADD2.F32 R14, -RZ, R24.H0_H0 ;  /* 0x20000018ff0e7230 */ /* 0x028fe20000004100 */
[----:B------:R-:W-:Y:S01]  /*25d0*/  ISETP.GT.AND P0, PT, R4, 0x9, PT ;  /* 0x000000090400780c */ /* 0x000fe20003f04270 */
[----:B------:R-:W-:Y:S03]  /*25e0*/  BSSY B1, `(.L_x_43) ;  /* 0x0000008000017945 */ /* 0x000fe60003800000 */
[----:B0-----:R-:W-:Y:S01]  /*25f0*/  FMUL R5, R14, R89 ;  /* 0x000000590e057220 */ /* 0x001fe20000400000 */
[----:B------:R-:W-:-:S03]  /*2600*/  ISETP.GT.AND P3, PT, R3, RZ, P0 ;  /* 0x000000ff0300720c */ /* 0x000fc60000764270 */
[----:B------:R-:W-:-:S05]  /*2610*/  FFMA R5, R28, R88, R5 ;  /* 0x000000581c057223 */ /* 0x000fca0000000005 */
[----:B------:R-:W-:-:S05]  /*2620*/  F2FP.F16.F32.PACK_AB R5, RZ, R5 ;  /* 0x00000005ff05723e */ /* 0x000fca00000000ff */
[----:B------:R0:W-:Y:S01]  /*2630*/  @P2 STG.E.U16 desc[UR36][R10.64+0x10], R5 ;  /* 0x000010050a002986 */ /* 0x0001e2000c101524 */
[----:B------:R-:W-:Y:S05]  /*2640*/  @!P3 BRA `(.L_x_44) ;  /* 0x000000000004b947 */ /* 0x000fea0003800000 */
[----:B------:R3:W5:Y:S02]  /*2650*/  LDG.E.LTC128B.U16 R24, desc[UR36][R6.64+0x12] ;  /* 0x0000122406187981 */ /* 0x000764000c1e1520 */
.L_x_44:
[----:B------:R-:W-:Y:S05]  /*2660*/  BSYNC B1 ;  /* 0x0000000000017941 */ /* 0x000fea0003800000 */
.L_x_43:
[----:B-----5:R-:W-:Y:S01]  /*2670*/  HADD2.F32 R14, -RZ, R24.H0_H0 ;  /* 0x20000018ff0e7230 */ /* 0x020fe20000004100 */
[----:B------:R-:W-:Y:S01]  /*2680*/  ISETP.GT.AND P1, PT, R3, 0x8, P1 ;  /* 0x000000080300780c */ /* 0x000fe20000f24270 */
[----:B------:R-:W-:Y:S03]  /*2690*/  BSSY B1, `(.L_x_45) ;  /* 0x0000007000017945 */ /* 0x000fe60003800000 */
[----:B------:R-:W-:-:S04]  /*26a0*/  FMUL R14, R14, R89 ;  /* 0x000000590e0e7220 */ /* 0x000fc80000400000 */
[----:B------:R-:W-:-:S05]  /*26b0*/  FFMA R14, R29, R88, R14 ;  /* 0x000000581d0e7223 */ /* 0x000fca000000000e */
[----:B------:R-:W-:-:S05]  /*26c0*/  F2FP.F16.F32.PACK_AB R14, RZ, R14 ;  /* 0x0000000eff0e723e */ /* 0x000fca00000000ff */
[----:B------:R0:W-:Y:S01]  /*26d0*/  @P3 STG.E.U16 desc[UR36][R10.64+0x12], R14 ;  /* 0x0000120e0a003986 */ /* 0x0001e2000c101524 */
[----:B------:R-:W-:Y:S05]  /*26e0*/  @!P1 BRA `(.L_x_46) ;  /* 0x0000000000049947 */ /* 0x000fea0003800000 */
[----:B------:R0:W5:Y:S02]  /*26f0*/  LDG.E.LTC128B.U16 R24, desc[UR36][R8.64+0x10] ;  /* 0x0000102408187981 */ /* 0x000164000c1e1520 */
.L_x_46:
[----:B------:R-:W-:Y:S05]  /*2700*/  BSYNC B1 ;  /* 0x0000000000017941 */ /* 0x000fea0003800000 */
.L_x_45:
[----:B0----5:R-:W-:Y:S01]  /*2710*/  HADD2.F32 R14, -RZ, R24.H0_H0 ;  /* 0x20000018ff0e7230 */ /* 0x021fe20000004100 */
        /* <DEDUP_REMOVED lines=8> */
.L_x_48:
[----:B------:R-:W-:Y:S05]  /*27a0*/  BSYNC B1 ;  /* 0x0000000000017941 */ /* 0x000fea0003800000 */
.L_x_47:
        /* <DEDUP_REMOVED lines=10> */
.L_x_50:
[----:B------:R-:W-:Y:S05]  /*2850*/  BSYNC B1 ;  /* 0x0000000000017941 */ /* 0x000fea0003800000 */
.L_x_49:
[----:B0----5:R-:W-:Y:S01]  /*2860*/  HADD2.F32 R14, -RZ, R24.H0_H0 ;  /* 0x20000018ff0e7230 */ /* 0x021fe20000004100 */
        /* <DEDUP_REMOVED lines=9> */
.L_x_52:
[----:B------:R-:W-:Y:S05]  /*2900*/  BSYNC B1 ;  /* 0x0000000000017941 */ /* 0x000fea0003800000 */
.L_x_51:
        /* <DEDUP_REMOVED lines=9> */
.L_x_54:
[----:B------:R-:W-:Y:S05]  /*29a0*/  BSYNC B1 ;  /* 0x0000000000017941 */ /* 0x000fea0003800000 */
.L_x_53:
        /* <DEDUP_REMOVED lines=9> */
.L_x_56:
[----:B------:R-:W-:Y:S05]  /*2a40*/  BSYNC B1 ;  /* 0x0000000000017941 */ /* 0x000fea0003800000 */
.L_x_55:
        /* <DEDUP_REMOVED lines=10> */
.L_x_58:
[----:B------:R-:W-:Y:S05]  /*2af0*/  BSYNC B1 ;  /* 0x0000000000017941 */ /* 0x000fea0003800000 */
.L_x_57:
        /* <DEDUP_REMOVED lines=10> */
.L_x_60:
[----:B------:R-:W-:Y:S05]  /*2ba0*/  BSYNC B1 ;  /* 0x0000000000017941 */ /* 0x000fea0003800000 */
.L_x_59:
        /* <DEDUP_REMOVED lines=9> */
.L_x_62:
[----:B------:R-:W-:Y:S05]  /*2c40*/  BSYNC B1 ;  /* 0x0000000000017941 */ /* 0x000fea0003800000 */
.L_x_61:
        /* <DEDUP_REMOVED lines=9> */
.L_x_64:
[----:B------:R-:W-:Y:S05]  /*2ce0*/  BSYNC B1 ;  /* 0x0000000000017941 */ /* 0x000fea0003800000 */
.L_x_63:
        /* <DEDUP_REMOVED lines=10> */
.L_x_66:
[----:B------:R-:W-:Y:S05]  /*2d90*/  BSYNC B1 ;  /* 0x0000000000017941 */ /* 0x000fea0003800000 */
.L_x_65:
        /* <DEDUP_REMOVED lines=10> */
.L_x_68:
[----:B------:R-:W-:Y:S05]  /*2e40*/  BSYNC B1 ;  /* 0x0000000000017941 */ /* 0x000fea0003800000 */
.L_x_67:
        /* <DEDUP_REMOVED lines=9> */
.L_x_70:
[----:B------:R-:W-:Y:S05]  /*2ee0*/  BSYNC B1 ;  /* 0x0000000000017941 */ /* 0x000fea0003800000 */
.L_x_69:
        /* <DEDUP_REMOVED lines=9> */
.L_x_72:
[----:B------:R-:W-:Y:S05]  /*2f80*/  BSYNC B1 ;  /* 0x0000000000017941 */ /* 0x000fea0003800000 */
.L_x_71:
        /* <DEDUP_REMOVED lines=10> */
.L_x_74:
[----:B------:R-:W-:Y:S05]  /*3030*/  BSYNC B1 ;  /* 0x0000000000017941 */ /* 0x000fea0003800000 */
.L_x_73:
        /* <DEDUP_REMOVED lines=10> */
.L_x_76:
[----:B------:R-:W-:Y:S05]  /*30e0*/  BSYNC B1 ;  /* 0x0000000000017941 */ /* 0x000fea0003800000 */
.L_x_75:
        /* <DEDUP_REMOVED lines=9> */
.L_x_78:
[----:B------:R-:W-:Y:S05]  /*3180*/  BSYNC B1 ;  /* 0x0000000000017941 */ /* 0x000fea0003800000 */
.L_x_77:
        /* <DEDUP_REMOVED lines=9> */
.L_x_80:
[----:B------:R-:W-:Y:S05]  /*3220*/  BSYNC B1 ;  /* 0x0000000000017941 */ /* 0x000fea0003800000 */
.L_x_79:
        /* <DEDUP_REMOVED lines=10> */
.L_x_82:
[----:B------:R-:W-:Y:S05]  /*32d0*/  BSYNC B1 ;  /* 0x0000000000017941 */ /* 0x000fea0003800000 */
.L_x_81:
        /* <DEDUP_REMOVED lines=10> */
.L_x_84:
[----:B------:R-:W-:Y:S05]  /*3380*/  BSYNC B1 ;  /* 0x0000000000017941 */ /* 0x000fea0003800000 */
.L_x_83:
        /* <DEDUP_REMOVED lines=9> */
.L_x_86:
[----:B------:R-:W-:Y:S05]  /*3420*/  BSYNC B1 ;  /* 0x0000000000017941 */ /* 0x000fea0003800000 */
.L_x_85:
        /* <DEDUP_REMOVED lines=9> */
.L_x_88:
[----:B------:R-:W-:Y:S05]  /*34c0*/  BSYNC B1 ;  /* 0x0000000000017941 */ /* 0x000fea0003800000 */
.L_x_87:
        /* <DEDUP_REMOVED lines=10> */
.L_x_90:
[----:B------:R-:W-:Y:S05]  /*3570*/  BSYNC B1 ;  /* 0x0000000000017941 */ /* 0x000fea0003800000 */
.L_x_89:
        /* <DEDUP_REMOVED lines=10> */
.L_x_92:
[----:B------:R-:W-:Y:S05]  /*3620*/  BSYNC B1 ;  /* 0x0000000000017941 */ /* 0x000fea0003800000 */
.L_x_91:
        /* <DEDUP_REMOVED lines=9> */
.L_x_94:
[----:B------:R-:W-:Y:S05]  /*36c0*/  BSYNC B1 ;  /* 0x0000000000017941 */ /* 0x000fea0003800000 */
.L_x_93:
        /* <DEDUP_REMOVED lines=9> */
.L_x_96:
[----:B------:R-:W-:Y:S05]  /*3760*/  BSYNC B1 ;  /* 0x0000000000017941 */ /* 0x000fea0003800000 */
.L_x_95:
        /* <DEDUP_REMOVED lines=10> */
.L_x_98:
[----:B------:R-:W-:Y:S05]  /*3810*/  BSYNC B1 ;  /* 0x0000000000017941 */ /* 0x000fea0003800000 */
.L_x_97:
        /* <DEDUP_REMOVED lines=10> */
.L_x_100:
[----:B------:R-:W-:Y:S05]  /*38c0*/  BSYNC B1 ;  /* 0x0000000000017941 */ /* 0x000fea0003800000 */
.L_x_99:
        /* <DEDUP_REMOVED lines=9> */
.L_x_102:
[----:B------:R-:W-:Y:S05]  /*3960*/  BSYNC B1 ;  /* 0x0000000000017941 */ /* 0x000fea0003800000 */
.L_x_101:
        /* <DEDUP_REMOVED lines=9> */
.L_x_104:
[----:B------:R-:W-:Y:S05]  /*3a00*/  BSYNC B1 ;  /* 0x0000000000017941 */ /* 0x000fea0003800000 */
.L_x_103:
        /* <DEDUP_REMOVED lines=10> */
.L_x_106:
[----:B------:R-:W-:Y:S05]  /*3ab0*/  BSYNC B1 ;  /* 0x0000000000017941 */ /* 0x000fea0003800000 */
.L_x_105:
        /* <DEDUP_REMOVED lines=10> */
.L_x_108:
[----:B------:R-:W-:Y:S05]  /*3b60*/  BSYNC B1 ;  /* 0x0000000000017941 */ /* 0x000fea0003800000 */
.L_x_107:
        /* <DEDUP_REMOVED lines=9> */
.L_x_110:
[----:B------:R-:W-:Y:S05]  /*3c00*/  BSYNC B1 ;  /* 0x0000000000017941 */ /* 0x000fea0003800000 */
.L_x_109:
        /* <DEDUP_REMOVED lines=9> */
.L_x_112:
[----:B------:R-:W-:Y:S05]  /*3ca0*/  BSYNC B1 ;  /* 0x0000000000017941 */ /* 0x000fea0003800000 */
.L_x_111:
        /* <DEDUP_REMOVED lines=10> */
.L_x_114:
[----:B------:R-:W-:Y:S05]  /*3d50*/  BSYNC B1 ;  /* 0x0000000000017941 */ /* 0x000fea0003800000 */
.L_x_113:
        /* <DEDUP_REMOVED lines=10> */
.L_x_116:
[----:B------:R-:W-:Y:S05]  /*3e00*/  BSYNC B1 ;  /* 0x0000000000017941 */ /* 0x000fea0003800000 */
.L_x_115:
        /* <DEDUP_REMOVED lines=9> */
.L_x_118:
[----:B------:R-:W-:Y:S05]  /*3ea0*/  BSYNC B1 ;  /* 0x0000000000017941 */ /* 0x000fea0003800000 */
.L_x_117:
        /* <DEDUP_REMOVED lines=9> */
.L_x_120:
[----:B------:R-:W-:Y:S05]  /*3f40*/  BSYNC B1 ;  /* 0x0000000000017941 */ /* 0x000fea0003800000 */
.L_x_119:
        /* <DEDUP_REMOVED lines=10> */
.L_x_122:
[----:B------:R-:W-:Y:S05]  /*3ff0*/  BSYNC B1 ;  /* 0x0000000000017941 */ /* 0x000fea0003800000 */
.L_x_121:
        /* <DEDUP_REMOVED lines=10> */
.L_x_124:
[----:B------:R-:W-:Y:S05]  /*40a0*/  BSYNC B1 ;  /* 0x0000000000017941 */ /* 0x000fea0003800000 */
.L_x_123:
        /* <DEDUP_REMOVED lines=9> */
.L_x_126:
[----:B------:R-:W-:Y:S05]  /*4140*/  BSYNC B1 ;  /* 0x0000000000017941 */ /* 0x000fea0003800000 */
.L_x_125:
        /* <DEDUP_REMOVED lines=9> */
.L_x_128:
[----:B------:R-:W-:Y:S05]  /*41e0*/  BSYNC B1 ;  /* 0x0000000000017941 */ /* 0x000fea0003800000 */
.L_x_127:
        /* <DEDUP_REMOVED lines=10> */
.L_x_130:
[----:B------:R-:W-:Y:S05]  /*4290*/  BSYNC B1 ;  /* 0x0000000000017941 */ /* 0x000fea0003800000 */
.L_x_129:
        /* <DEDUP_REMOVED lines=10> */
.L_x_132:
[----:B------:R-:W-:Y:S05]  /*4340*/  BSYNC B1 ;  /* 0x0000000000017941 */ /* 0x000fea0003800000 */
.L_x_131:
        /* <DEDUP_REMOVED lines=9> */
.L_x_134:
[----:B------:R-:W-:Y:S05]  /*43e0*/  BSYNC B1 ;  /* 0x0000000000017941 */ /* 0x000fea0003800000 */
.L_x_133:
        /* <DEDUP_REMOVED lines=9> */
.L_x_136:
[----:B------:R-:W-:Y:S05]  /*4480*/  BSYNC B1 ;  /* 0x0000000000017941 */ /* 0x000fea0003800000 */
.L_x_135:
        /* <DEDUP_REMOVED lines=10> */
.L_x_138:
[----:B------:R-:W-:Y:S05]  /*4530*/  BSYNC B1 ;  /* 0x0000000000017941 */ /* 0x000fea0003800000 */
.L_x_137:
        /* <DEDUP_REMOVED lines=10> */
.L_x_140:
[----:B------:R-:W-:Y:S05]  /*45e0*/  BSYNC B1 ;  /* 0x0000000000017941 */ /* 0x000fea0003800000 */
.L_x_139:
        /* <DEDUP_REMOVED lines=9> */
.L_x_142:
[----:B------:R-:W-:Y:S05]  /*4680*/  BSYNC B1 ;  /* 0x0000000000017941 */ /* 0x000fea0003800000 */
.L_x_141:
        /* <DEDUP_REMOVED lines=9> */
.L_x_144:
[----:B------:R-:W-:Y:S05]  /*4720*/  BSYNC B1 ;  /* 0x0000000000017941 */ /* 0x000fea0003800000 */
.L_x_143:
        /* <DEDUP_REMOVED lines=10> */
.L_x_146:
[----:B------:R-:W-:Y:S05]  /*47d0*/  BSYNC B1 ;  /* 0x0000000000017941 */ /* 0x000fea0003800000 */
.L_x_145:
        /* <DEDUP_REMOVED lines=10> */
.L_x_148:
[----:B------:R-:W-:Y:S05]  /*4880*/  BSYNC B1 ;  /* 0x0000000000017941 */ /* 0x000fea0003800000 */
.L_x_147:
        /* <DEDUP_REMOVED lines=9> */
.L_x_150:
[----:B------:R-:W-:Y:S05]  /*4920*/  BSYNC B1 ;  /* 0x0000000000017941 */ /* 0x000fea0003800000 */
.L_x_149:
        /* <DEDUP_REMOVED lines=9> */
.L_x_152:
[----:B------:R-:W-:Y:S05]  /*49c0*/  BSYNC B1 ;  /* 0x0000000000017941 */ /* 0x000fea0003800000 */
.L_x_151:
        /* <DEDUP_REMOVED lines=10> */
.L_x_154:
[----:B------:R-:W-:Y:S05]  /*4a70*/  BSYNC B1 ;  /* 0x0000000000017941 */ /* 0x000fea0003800000 */
.L_x_153:
[----:B0----5:R-:W-:Y:S01]  /*4a80*/  HADD2.F32 R14, -RZ, R24.H0_H0 ;  /* 0x20000018ff0e7230 */ /* 0x021fe20000004100 */
[----:B------:R-:W-:Y:S01]  /*4a90*/  ISETP.GT.AND P0, PT, R4, 0x79, PT ;  /* 0x000000790400780c */ /* 0x000fe20003f04270 */
[----:B------:R-:W-:Y:S01]  /*4aa0*/  @P2 IMAD.MOV.U32 R4, RZ, RZ, R10 ;  /* 0x000000ffff042224 */ /* 0x000fe200078e000a */
[----:B------:R-:W-:Y:S02]  /*4ab0*/  BSSY B1, `(.L_x_155) ;  /* 0x000000a000017945 */ /* 0x000fe40003800000 */
[----:B------:R-:W-:Y:S01]  /*4ac0*/  FMUL R5, R14, R89 ;  /* 0x000000590e057220 */ /* 0x000fe20000400000 */
[----:B------:R-:W-:-:S03]  /*4ad0*/  ISETP.GT.AND P3, PT, R3, RZ, P0 ;  /* 0x000000ff0300720c */ /* 0x000fc60000764270 */
[----:B------:R-:W-:-:S05]  /*4ae0*/  FFMA R5, R84, R88, R5 ;  /* 0x0000005854057223 */ /* 0x000fca0000000005 */
[----:B------:R-:W-:-:S04]  /*4af0*/  F2FP.F16.F32.PACK_AB R5, RZ, R5 ;  /* 0x00000005ff05723e */ /* 0x000fc800000000ff */
[----:B------:R-:W-:Y:S01]  /*4b00*/  PRMT R14, R5, 0x7610, R14 ;  /* 0x00007610050e7816 */ /* 0x000fe2000000000e */
[----:B------:R-:W-:-:S05]  /*4b10*/  @P2 IMAD.MOV.U32 R5, RZ, RZ, R11 ;  /* 0x000000ffff052224 */ /* 0x000fca00078e000b */
[----:B------:R0:W-:Y:S01]  /*4b20*/  @P2 STG.E.U16 desc[UR36][R4.64+0xf0], R14 ;  /* 0x0000f00e04002986 */ /* 0x0001e2000c101524 */
[----:B------:R-:W-:Y:S05]  /*4b30*/  @!P3 BRA `(.L_x_156) ;  /* 0x000000000004b947 */ /* 0x000fea0003800000 */
[----:B------:R0:W5:Y:S02]  /*4b40*/  LDG.E.LTC128B.U16 R24, desc[UR36][R6.64+0xf2] ;  /* 0x0000f22406187981 */ /* 0x000164000c1e1520 */
.L_x_156:
[----:B------:R-:W-:Y:S05]  /*4b50*/  BSYNC B1 ;  /* 0x0000000000017941 */ /* 0x000fea0003800000 */
.L_x_155:
        /* <DEDUP_REMOVED lines=9> */
.L_x_158:
[----:B------:R-:W-:Y:S05]  /*4bf0*/  BSYNC B1 ;  /* 0x0000000000017941 */ /* 0x000fea0003800000 */
.L_x_157:
[----:B0----5:R-:W-:Y:S01]  /*4c00*/  HADD2.F32 R4, -RZ, R24.H0_H0 ;  /* 0x20000018ff047230 */ /* 0x021fe20000004100 */
[----:B------:R-:W-:Y:S01]  /*4c10*/  ISETP.GT.AND P0, PT, R3, 0x8, P0 ;  /* 0x000000080300780c */ /* 0x000fe20000704270 */
[----:B------:R-:W-:Y:S03]  /*4c20*/  BSSY B1, `(.L_x_159) ;  /* 0x000000a000017945 */ /* 0x000fe60003800000 */
[----:B------:R-:W-:Y:S01]  /*4c30*/  FMUL R5, R4, R89 ;  /* 0x0000005904057220 */ /* 0x000fe20000400000 */
[----:B------:R-:W-:-:S03]  /*4c40*/  @P1 IMAD.MOV.U32 R4, RZ, RZ, R12 ;  /* 0x000000ffff041224 */ /* 0x000fc600078e000c */
[----:B------:R-:W-:-:S05]  /*4c50*/  FFMA R5, R86, R88, R5 ;  /* 0x0000005856057223 */ /* 0x000fca0000000005 */
[----:B------:R-:W-:-:S04]  /*4c60*/  F2FP.F16.F32.PACK_AB R5, RZ, R5 ;  /* 0x00000005ff05723e */ /* 0x000fc800000000ff */
[----:B-1-34-:R-:W-:Y:S01]  /*4c70*/  PRMT R6, R5, 0x7610, R6 ;  /* 0x0000761005067816 */ /* 0x01afe20000000006 */
[----:B------:R-:W-:-:S05]  /*4c80*/  @P1 IMAD.MOV.U32 R5, RZ, RZ, R13 ;  /* 0x000000ffff051224 */ /* 0x000fca00078e000d */
[----:B------:R0:W-:Y:S01]  /*4c90*/  @P1 STG.E.U16 desc[UR36][R4.64+0xf0], R6 ;  /* 0x0000f00604001986 */ /* 0x0001e2000c101524 */
[----:B------:R-:W-:Y:S05]  /*4ca0*/  @!P0 BRA `(.L_x_160) ;  /* 0x0000000000048947 */ /* 0x000fea0003800000 */
[----:B------:R1:W5:Y:S02]  /*4cb0*/  LDG.E.LTC128B.U16 R24, desc[UR36][R8.64+0xf2] ;  /* 0x0000f22408187981 */ /* 0x000364000c1e1520 */
.L_x_160:
[----:B------:R-:W-:Y:S05]  /*4cc0*/  BSYNC B1 ;  /* 0x0000000000017941 */ /* 0x000fea0003800000 */
.L_x_159:
[----:B------:R-:W-:Y:S05]  /*4cd0*/  @!P0 BRA `(.L_x_161) ;  /* 0x0000001000e88947 */ /* 0x000fea0003800000 */
[----:B-----5:R-:W-:-:S05]  /*4ce0*/  HADD2.F32 R24, -RZ, R24.H0_H0 ;  /* 0x20000018ff187230 */ /* 0x020fca0000004100 */
[----:B------:R-:W-:-:S04]  /*4cf0*/  FMUL R24, R24, R89 ;  /* 0x0000005918187220 */ /* 0x000fc80000400000 */
[----:B------:R-:W-:-:S05]  /*4d00*/  FFMA R24, R87, R88, R24 ;  /* 0x0000005857187223 */ /* 0x000fca0000000018 */
[----:B------:R-:W-:-:S05]  /*4d10*/  F2FP.F16.F32.PACK_AB R24, RZ, R24 ;  /* 0x00000018ff18723e */ /* 0x000fca00000000ff */
[----:B------:R3:W-:Y:S01]  /*4d20*/  STG.E.U16 desc[UR36][R12.64+0xf2], R24 ;  /* 0x0000f2180c007986 */ /* 0x0007e2000c101524 */
[----:B------:R-:W-:Y:S05]  /*4d30*/  BRA `(.L_x_161) ;  /* 0x0000001000d07947 */ /* 0x000fea0003800000 */
.L_x_36:
[----:B------:R-:W-:Y:S01]  /*4d40*/  ISETP.GT.AND P0, PT, R4, 0x1, PT ;  /* 0x000000010400780c */ /* 0x000fe20003f04270 */
[----:B------:R-:W-:Y:S01]  /*4d50*/  ULDC.64 UR4, c[0x0][0x5c0] ;  /* 0x0001700000047ab9 */ /* 0x000fe20000000a00 */
[-C--:B------:R-:W-:Y:S01]  /*4d60*/  FMUL R24, R24, R88.reuse ;  /* 0x0000005818187220 */ /* 0x080fe20000400000 */
[-C--:B------:R-:W-:Y:S01]  /*4d70*/  FMUL R25, R25, R88.reuse ;  /* 0x0000005819197220 */ /* 0x080fe20000400000 */
[----:B------:R-:W-:Y:S01]  /*4d80*/  ISETP.GT.AND P3, PT, R3, RZ, P0 ;  /* 0x000000ff0300720c */ /* 0x000fe20000764270 */
[-C--:B------:R-:W-:Y:S01]  /*4d90*/  FMUL R26, R26, R88.reuse ;  /* 0x000000581a1a7220 */ /* 0x080fe20000400000 */
[----:B------:R-:W-:Y:S01]  /*4da0*/  LEA R6, P4, R92, UR4, 0x1 ;  /* 0x000000045c067c11 */ /* 0x000fe2000f8808ff */
[----:B------:R-:W-:Y:S01]  /*4db0*/  FMUL R27, R27, R88 ;  /* 0x000000581b1b7220 */ /* 0x000fe20000400000 */
[----:B------:R-:W-:Y:S01]  /*4dc0*/  F2FP.F16.F32.PACK_AB R24, RZ, R24 ;  /* 0x00000018ff18723e */ /* 0x000fe200000000ff */
[-C--:B------:R-:W-:Y:S01]  /*4dd0*/  FMUL R28, R28, R88.reuse ;  /* 0x000000581c1c7220 */ /* 0x080fe20000400000 */
[----:B------:R-:W-:Y:S01]  /*4de0*/  LEA.HI.X R7, R92, UR5, R107, 0x1, P4 ;  /* 0x000000055c077c11 */ /* 0x000fe2000a0f0c6b */
[-C--:B------:R-:W-:Y:S01]  /*4df0*/  FMUL R29, R29, R88.reuse ;  /* 0x000000581d1d7220 */ /* 0x080fe20000400000 */
[----:B------:R-:W-:Y:S01]  /*4e00*/  F2FP.F16.F32.PACK_AB R25, RZ, R25 ;  /* 0x00000019ff19723e */ /* 0x000fe200000000ff */
[-C--:B------:R-:W-:Y:S01]  /*4e10*/  FMUL R30, R30, R88.reuse ;  /* 0x000000581e1e7220 */ /* 0x080fe20000400000 */
[----:B------:R-:W-:Y:S01]  /*4e20*/  SHF.L.U64.HI R99, R98, 0x4, R99 ;  /* 0x0000000462637819 */ /* 0x000fe20000010263 */
[----:B------:R-:W-:Y:S01]  /*4e30*/  @P1 STG.E.U16 desc[UR36][R6.64], R24 ;  /* 0x0000001806001986 */ /* 0x000fe2000c101524 */
[----:B------:R-:W-:Y:S01]  /*4e40*/  ISETP.GT.AND P1, PT, R4, 0x8, PT ;  /* 0x000000080400780c */ /* 0x000fe20003f24270 */
[----:B------:R-:W-:Y:S01]  /*4e50*/  FMUL R31, R31, R88 ;  /* 0x000000581f1f7220 */ /* 0x000fe20000400000 */
[C---:B------:R-:W-:Y:S01]  /*4e60*/  ISETP.GT.AND P4, PT, R3.reuse, 0x8, P0 ;  /* 0x000000080300780c */ /* 0x040fe20000784270 */
[----:B------:R-:W-:Y:S01]  /*4e70*/  @P3 STG.E.U16 desc[UR36][R6.64+0x2], R25 ;  /* 0x0000021906003986 */ /* 0x000fe2000c101524 */
[----:B------:R-:W-:Y:S01]  /*4e80*/  LEA R8, P3, R98, R6, 0x4 ;  /* 0x0000000662087211 */ /* 0x000fe200078620ff */
[-C--:B------:R-:W-:Y:S01]  /*4e90*/  FMUL R32, R32, R88.reuse ;  /* 0x0000005820207220 */ /* 0x080fe20000400000 */
[----:B------:R-:W-:Y:S01]  /*4ea0*/  ISETP.GT.AND P2, PT, R3, 0x8, P2 ;  /* 0x000000080300780c */ /* 0x000fe20001744270 */
[-C--:B------:R-:W-:Y:S01]  /*4eb0*/  FMUL R33, R33, R88.reuse ;  /* 0x0000005821217220 */ /* 0x080fe20000400000 */
[----:B------:R-:W-:Y:S01]  /*4ec0*/  ISETP.GT.AND P0, PT, R4, 0x9, PT ;  /* 0x000000090400780c */ /* 0x000fe20003f04270 */
[----:B------:R-:W-:Y:S01]  /*4ed0*/  IMAD.X R9, R99, 0x1, R7, P3 ;  /* 0x0000000163097824 */ /* 0x000fe200018e0607 */
[C---:B------:R-:W-:Y:S01]  /*4ee0*/  ISETP.GT.AND P5, PT, R3.reuse, RZ, P1 ;  /* 0x000000ff0300720c */ /* 0x040fe20000fa4270 */
[-C--:B------:R-:W-:Y:S01]  /*4ef0*/  FMUL R34, R34, R88.reuse ;  /* 0x0000005822227220 */ /* 0x080fe20000400000 */
[----:B------:R-:W-:Y:S01]  /*4f00*/  ISETP.GT.AND P3, PT, R3, RZ, P0 ;  /* 0x000000ff0300720c */ /* 0x000fe20000764270 */
[----:B------:R-:W-:Y:S01]  /*4f10*/  FMUL R35, R35, R88 ;  /* 0x0000005823237220 */ /* 0x000fe20000400000 */
[----:B------:R-:W-:Y:S01]  /*4f20*/  F2FP.F16.F32.PACK_AB R26, RZ, R26 ;  /* 0x0000001aff1a723e */ /* 0x000fe200000000ff */
[-C--:B------:R-:W-:Y:S01]  /*4f30*/  FMUL R36, R36, R88.reuse ;  /* 0x0000005824247220 */ /* 0x080fe20000400000 */
[----:B------:R-:W-:Y:S01]  /*4f40*/  F2FP.F16.F32.PACK_AB R27, RZ, R27 ;  /* 0x0000001bff1b723e */ /* 0x000fe200000000ff */
[----:B------:R-:W-:Y:S01]  /*4f50*/  FMUL R37, R37, R88 ;  /* 0x0000005825257220 */ /* 0x000fe20000400000 */
[----:B------:R-:W-:Y:S01]  /*4f60*/  F2FP.F16.F32.PACK_AB R28, RZ, R28 ;  /* 0x0000001cff1c723e */ /* 0x000fe200000000ff */
[----:B------:R-:W-:Y:S01]  /*4f70*/  @P2 STG.E.U16 desc[UR36][R8.64], R26 ;  /* 0x0000001a08002986 */ /* 0x000fe2000c101524 */
[----:B------:R-:W-:Y:S01]  /*4f80*/  F2FP.F16.F32.PACK_AB R29, RZ, R29 ;  /* 0x0000001dff1d723e */ /* 0x000fe200000000ff */
[-C--:B------:R-:W-:Y:S01]  /*4f90*/  FMUL R38, R38, R88.reuse ;  /* 0x0000005826267220 */ /* 0x080fe20000400000 */
[----:B------:R-:W-:Y:S01]  /*4fa0*/  ISETP.GT.AND P2, PT, R3, 0x8, P1 ;  /* 0x000000080300780c */ /* 0x000fe20000f44270 */
[----:B------:R-:W-:Y:S01]  /*4fb0*/  @P4 STG.E.U16 desc[UR36][R8.64+0x2], R27 ;  /* 0x0000021b08004986 */ /* 0x000fe2000c101524 */
[----:B------:R-:W-:Y:S01]  /*4fc0*/  ISETP.GT.AND P1, PT, R4, 0x10, PT ;  /* 0x000000100400780c */ /* 0x000fe20003f24270 */
[----:B------:R-:W-:Y:S01]  /*4fd0*/  FMUL R39, R39, R88 ;  /* 0x0000005827277220 */ /* 0x000fe20000400000 */
[----:B------:R-:W-:Y:S01]  /*4fe0*/  F2FP.F16.F32.PACK_AB R30, RZ, R30 ;  /* 0x0000001eff1e723e */ /* 0x000fe200000000ff */
[----:B------:R-:W-:Y:S01]  /*4ff0*/  @P5 STG.E.U16 desc[UR36][R6.64+0x10], R28 ;  /* 0x0000101c06005986 */ /* 0x000fe2000c101524 */
[C---:B------:R-:W-:Y:S01]  /*5000*/  ISETP.GT.AND P4, PT, R3.reuse, RZ, P1 ;  /* 0x000000ff0300720c */ /* 0x040fe20000f84270 */
[-C--:B------:R-:W-:Y:S01]  /*5010*/  FMUL R40, R40, R88.reuse ;  /* 0x0000005828287220 */ /* 0x080fe20000400000 */
[----:B------:R-:W-:Y:S01]  /*5020*/  F2FP.F16.F32.PACK_AB R31, RZ, R31 ;  /* 0x0000001fff1f723e */ /* 0x000fe200000000ff */
[----:B------:R-:W-:Y:S01]  /*5030*/  @P3 STG.E.U16 desc[UR36][R6.64+0x12], R29 ;  /* 0x0000121d06003986 */ /* 0x000fe2000c101524 */
[----:B------:R-:W-:Y:S01]  /*5040*/  ISETP.GT.AND P3, PT, R3, 0x8, P0 ;  /* 0x000000080300780c */ /* 0x000fe20000764270 */
[----:B------:R-:W-:Y:S01]  /*5050*/  FMUL R41, R41, R88 ;  /* 0x0000005829297220 */ /* 0x000fe20000400000 */
[----:B------:R-:W-:Y:S01]  /*5060*/  ISETP.GT.AND P0, PT, R4, 0x11, PT ;  /* 0x000000110400780c */ /* 0x000fe20003f04270 */
[----:B------:R-:W-:Y:S01]  /*5070*/  @P2 STG.E.U16 desc[UR36][R8.64+0x10], R30 ;  /* 0x0000101e08002986 */ /* 0x000fe2000c101524 */
[----:B------:R-:W-:Y:S01]  /*5080*/  F2FP.F16.F32.PACK_AB R32, RZ, R32 ;  /* 0x00000020ff20723e */ /* 0x000fe200000000ff */
[-C--:B------:R-:W-:Y:S01]  /*5090*/  FMUL R42, R42, R88.reuse ;  /* 0x000000582a2a7220 */ /* 0x080fe20000400000 */
[----:B------:R-:W-:Y:S01]  /*50a0*/  ISETP.GT.AND P5, PT, R3, RZ, P0 ;  /* 0x000000ff0300720c */ /* 0x000fe200007a4270 */
[-C--:B------:R-:W-:Y:S01]  /*50b0*/  FMUL R43, R43, R88.reuse ;  /* 0x000000582b2b7220 */ /* 0x080fe20000400000 */
[----:B------:R-:W-:Y:S01]  /*50c0*/  ISETP.GT.AND P2, PT, R3, 0x8, P1 ;  /* 0x000000080300780c */ /* 0x000fe20000f44270 */
[-C--:B------:R-:W-:Y:S01]  /*50d0*/  FMUL R44, R44, R88.reuse ;  /* 0x000000582c2c7220 */ /* 0x080fe20000400000 */
[----:B------:R-:W-:Y:S01]  /*50e0*/  ISETP.GT.AND P1, PT, R4, 0x18, PT ;  /* 0x000000180400780c */ /* 0x000fe20003f24270 */
[-C--:B------:R-:W-:Y:S01]  /*50f0*/  FMUL R45, R45, R88.reuse ;  /* 0x000000582d2d7220 */ /* 0x080fe20000400000 */
[----:B------:R-:W-:Y:S01]  /*5100*/  F2FP.F16.F32.PACK_AB R33, RZ, R33 ;  /* 0x00000021ff21723e */ /* 0x000fe200000000ff */
[----:B------:R-:W-:Y:S01]  /*5110*/  @P3 STG.E.U16 desc[UR36][R8.64+0x12], R31 ;  /* 0x0000121f08003986 */ /* 0x000fe2000c101524 */
[C---:B------:R-:W-:Y:S01]  /*5120*/  ISETP.GT.AND P3, PT, R3.reuse, 0x8, P0 ;  /* 0x000000080300780c */ /* 0x040fe20000764270 */
[-C--:B------:R-:W-:Y:S01]  /*5130*/  FMUL R46, R46, R88.reuse ;  /* 0x000000582e2e7220 */ /* 0x080fe20000400000 */
[----:B------:R-:W-:Y:S01]  /*5140*/  ISETP.GT.AND P0, PT, R4, 0x19, PT ;  /* 0x000000190400780c */ /* 0x000fe20003f04270 */
[----:B------:R-:W-:Y:S01]  /*5150*/  @P4 STG.E.U16 desc[UR36][R6.64+0x20], R32 ;  /* 0x0000202006004986 */ /* 0x000fe2000c101524 */
[----:B------:R-:W-:Y:S01]  /*5160*/  ISETP.GT.AND P4, PT, R3, RZ, P1 ;  /* 0x000000ff0300720c */ /* 0x000fe20000f84270 */
[----:B------:R-:W-:Y:S01]  /*5170*/  FMUL R47, R47, R88 ;  /* 0x000000582f2f7220 */ /* 0x000fe20000400000 */
[----:B------:R-:W-:Y:S01]  /*5180*/  F2FP.F16.F32.PACK_AB R34, RZ, R34 ;  /* 0x00000022ff22723e */ /* 0x000fe200000000ff */
[----:B------:R-:W-:Y:S01]  /*5190*/  @P5 STG.E.U16 desc[UR36][R6.64+0x22], R33 ;  /* 0x0000222106005986 */ /* 0x000fe2000c101524 */
[----:B------:R-:W-:Y:S01]  /*51a0*/  ISETP.GT.AND P5, PT, R3, RZ, P0 ;  /* 0x000000ff0300720c */ /* 0x000fe200007a4270 */
[----:B------:R-:W-:Y:S01]  /*51b0*/  FMUL R48, R48, R88 ;  /* 0x0000005830307220 */ /* 0x000fe20000400000 */
[----:B------:R-:W-:Y:S01]  /*51c0*/  F2FP.F16.F32.PACK_AB R35, RZ, R35 ;  /* 0x00000023ff23723e */ /* 0x000fe200000000ff */
[----:B------:R-:W-:Y:S01]  /*51d0*/  @P2 STG.E.U16 desc[UR36][R8.64+0x20], R34 ;  /* 0x0000202208002986 */ /* 0x000fe2000c101524 */
[----:B------:R-:W-:Y:S01]  /*51e0*/  F2FP.F16.F32.PACK_AB R36, RZ, R36 ;  /* 0x00000024ff24723e */ /* 0x000fe200000000ff */
[-C--:B------:R-:W-:Y:S01]  /*51f0*/  FMUL R49, R49, R88.reuse ;  /* 0x0000005831317220 */ /* 0x080fe20000400000 */
[C---:B------:R-:W-:Y:S01]  /*5200*/  ISETP.GT.AND P2, PT, R3.reuse, 0x8, P1 ;  /* 0x000000080300780c */ /* 0x040fe20000f44270 */
[----:B------:R-:W-:Y:S01]  /*5210*/  @P3 STG.E.U16 desc[UR36][R8.64+0x22], R35 ;  /* 0x0000222308003986 */ /* 0x000fe2000c101524 */
[----:B------:R-:W-:Y:S01]  /*5220*/  ISETP.GT.AND P1, PT, R4, 0x20, PT ;  /* 0x000000200400780c */ /* 0x000fe20003f24270 */
[-C--:B------:R-:W-:Y:S01]  /*5230*/  FMUL R50, R50, R88.reuse ;  /* 0x0000005832327220 */ /* 0x080fe20000400000 */
[----:B------:R-:W-:Y:S01]  /*5240*/  F2FP.F16.F32.PACK_AB R37, RZ, R37 ;  /* 0x00000025ff25723e */ /* 0x000fe200000000ff */
[----:B------:R-:W-:Y:S01]  /*5250*/  @P4 STG.E.U16 desc[UR36][R6.64+0x30], R36 ;  /* 0x0000302406004986 */ /* 0x000fe2000c101524 */
[----:B------:R-:W-:Y:S01]  /*5260*/  ISETP.GT.AND P3, PT, R3, 0x8, P0 ;  /* 0x000000080300780c */ /* 0x000fe20000764270 */
[-C--:B------:R-:W-:Y:S01]  /*5270*/  FMUL R51, R51, R88.reuse ;  /* 0x0000005833337220 */ /* 0x080fe20000400000 */
[----:B------:R-:W-:Y:S01]  /*5280*/  ISETP.GT.AND P0, PT, R4, 0x21, PT ;  /* 0x000000210400780c */ /* 0x000fe20003f04270 */
[----:B------:R-:W-:Y:S01]  /*5290*/  @P5 STG.E.U16 desc[UR36][R6.64+0x32], R37 ;  /* 0x0000322506005986 */ /* 0x000fe2000c101524 */
[----:B------:R-:W-:Y:S01]  /*52a0*/  ISETP.GT.AND P4, PT, R3, RZ, P1 ;  /* 0x000000ff0300720c */ /* 0x000fe20000f84270 */
[----:B------:R-:W-:Y:S01]  /*52b0*/  FMUL R52, R52, R88 ;  /* 0x0000005834347220 */ /* 0x000fe20000400000 */
[----:B------:R-:W-:Y:S01]  /*52c0*/  F2FP.F16.F32.PACK_AB R38, RZ, R38 ;  /* 0x00000026ff26723e */ /* 0x000fe200000000ff */
[-C--:B------:R-:W-:Y:S01]  /*52d0*/  FMUL R53, R53, R88.reuse ;  /* 0x0000005835357220 */ /* 0x080fe20000400000 */
        /* <DEDUP_REMOVED lines=113> */
[----:B------:R-:W-:Y:S01]  /*59f0*/  FMUL R87, R87, R88 ;  /* 0x0000005857577220 */ /* 0x000fe20000400000 */
[----:B------:R-:W-:Y:S01]  /*5a00*/  ISETP.GT.AND P0, PT, R4, 0x51, PT ;  /* 0x000000510400780c */ /* 0x000fe20003f04270 */
[----:B------:R-:W-:Y:S01]  /*5a10*/  @P5 STG.E.U16 desc[UR36][R6.64+0x92], R61 ;  /* 0x0000923d06005986 */ /* 0x000fe2000c101524 */
[----:B------:R-:W-:-:S02]  /*5a20*/  ISETP.GT.AND P4, PT, R3, RZ, P1 ;  /* 0x000000ff0300720c */ /* 0x000fc40000f84270 */
[----:B------:R-:W-:Y:S02]  /*5a30*/  F2FP.F16.F32.PACK_AB R62, RZ, R62 ;  /* 0x0000003eff3e723e */ /* 0x000fe400000000ff */
[C---:B------:R-:W-:Y:S02]  /*5a40*/  ISETP.GT.AND P5, PT, R3.reuse, RZ, P0 ;  /* 0x000000ff0300720c */ /* 0x040fe400007a4270 */
[----:B------:R-:W-:Y:S01]  /*5a50*/  F2FP.F16.F32.PACK_AB R63, RZ, R63 ;  /* 0x0000003fff3f723e */ /* 0x000fe200000000ff */
[----:B------:R-:W-:Y:S01]  /*5a60*/  @P2 STG.E.U16 desc[UR36][R8.64+0x90], R62 ;  /* 0x0000903e08002986 */ /* 0x000fe2000c101524 */
[----:B------:R-:W-:Y:S02]  /*5a70*/  F2FP.F16.F32.PACK_AB R64, RZ, R64 ;  /* 0x00000040ff40723e */ /* 0x000fe400000000ff */
[----:B------:R-:W-:Y:S01]  /*5a80*/  ISETP.GT.AND P2, PT, R3, 0x8, P1 ;  /* 0x000000080300780c */ /* 0x000fe20000f44270 */
[----:B------:R-:W-:Y:S01]  /*5a90*/  @P3 STG.E.U16 desc[UR36][R8.64+0x92], R63 ;  /* 0x0000923f08003986 */ /* 0x000fe2000c101524 */
[----:B------:R-:W-:-:S02]  /*5aa0*/  ISETP.GT.AND P1, PT, R4, 0x58, PT ;  /* 0x000000580400780c */ /* 0x000fc40003f24270 */
[----:B------:R-:W-:Y:S01]  /*5ab0*/  F2FP.F16.F32.PACK_AB R65, RZ, R65 ;  /* 0x00000041ff41723e */ /* 0x000fe200000000ff */
[----:B------:R-:W-:Y:S01]  /*5ac0*/  @P4 STG.E.U16 desc[UR36][R6.64+0xa0], R64 ;  /* 0x0000a04006004986 */ /* 0x000fe2000c101524 */
[C---:B------:R-:W-:Y:S02]  /*5ad0*/  ISETP.GT.AND P3, PT, R3.reuse, 0x8, P0 ;  /* 0x000000080300780c */ /* 0x040fe40000764270 */
[----:B------:R-:W-:Y:S01]  /*5ae0*/  ISETP.GT.AND P0, PT, R4, 0x59, PT ;  /* 0x000000590400780c */ /* 0x000fe20003f04270 */
[----:B------:R-:W-:Y:S01]  /*5af0*/  @P5 STG.E.U16 desc[UR36][R6.64+0xa2], R65 ;  /* 0x0000a24106005986 */ /* 0x000fe2000c101524 */
[C---:B------:R-:W-:Y:S02]  /*5b00*/  ISETP.GT.AND P4, PT, R3.reuse, RZ, P1 ;  /* 0x000000ff0300720c */ /* 0x040fe40000f84270 */
[----:B------:R-:W-:Y:S02]  /*5b10*/  F2FP.F16.F32.PACK_AB R66, RZ, R66 ;  /* 0x00000042ff42723e */ /* 0x000fe400000000ff */
[----:B------:R-:W-:-:S02]  /*5b20*/  ISETP.GT.AND P5, PT, R3, RZ, P0 ;  /* 0x000000ff0300720c */ /* 0x000fc400007a4270 */
[----:B------:R-:W-:Y:S01]  /*5b30*/  F2FP.F16.F32.PACK_AB R67, RZ, R67 ;  /* 0x00000043ff43723e */ /* 0x000fe200000000ff */
[----:B------:R-:W-:Y:S01]  /*5b40*/  @P2 STG.E.U16 desc[UR36][R8.64+0xa0], R66 ;  /* 0x0000a04208002986 */ /* 0x000fe2000c101524 */
[----:B------:R-:W-:Y:S02]  /*5b50*/  F2FP.F16.F32.PACK_AB R68, RZ, R68 ;  /* 0x00000044ff44723e */ /* 0x000fe400000000ff */
[C---:B------:R-:W-:Y:S01]  /*5b60*/  ISETP.GT.AND P2, PT, R3.reuse, 0x8, P1 ;  /* 0x000000080300780c */ /* 0x040fe20000f44270 */
[----:B------:R-:W-:Y:S01]  /*5b70*/  @P3 STG.E.U16 desc[UR36][R8.64+0xa2], R67 ;  /* 0x0000a24308003986 */ /* 0x000fe2000c101524 */
[----:B------:R-:W-:Y:S02]  /*5b80*/  ISETP.GT.AND P1, PT, R4, 0x60, PT ;  /* 0x000000600400780c */ /* 0x000fe40003f24270 */
[----:B------:R-:W-:Y:S01]  /*5b90*/  F2FP.F16.F32.PACK_AB R69, RZ, R69 ;  /* 0x00000045ff45723e */ /* 0x000fe200000000ff */
[----:B------:R-:W-:Y:S01]  /*5ba0*/  @P4 STG.E.U16 desc[UR36][R6.64+0xb0], R68 ;  /* 0x0000b04406004986 */ /* 0x000fe2000c101524 */
[----:B------:R-:W-:-:S02]  /*5bb0*/  ISETP.GT.AND P3, PT, R3, 0x8, P0 ;  /* 0x000000080300780c */ /* 0x000fc40000764270 */
[----:B------:R-:W-:Y:S01]  /*5bc0*/  ISETP.GT.AND P0, PT, R4, 0x61, PT ;  /* 0x000000610400780c */ /* 0x000fe20003f04270 */
[----:B------:R-:W-:Y:S01]  /*5bd0*/  @P5 STG.E.U16 desc[UR36][R6.64+0xb2], R69 ;  /* 0x0000b24506005986 */ /* 0x000fe2000c101524 */
[C---:B------:R-:W-:Y:S02]  /*5be0*/  ISETP.GT.AND P4, PT, R3.reuse, RZ, P1 ;  /* 0x000000ff0300720c */ /* 0x040fe40000f84270 */
[----:B------:R-:W-:Y:S02]  /*5bf0*/  ISETP.GT.AND P5, PT, R3, RZ, P0 ;  /* 0x000000ff0300720c */ /* 0x000fe400007a4270 */
[----:B------:R-:W-:Y:S02]  /*5c00*/  F2FP.F16.F32.PACK_AB R70, RZ, R70 ;  /* 0x00000046ff46723e */ /* 0x000fe400000000ff */
[----:B------:R-:W-:Y:S02]  /*5c10*/  F2FP.F16.F32.PACK_AB R71, RZ, R71 ;  /* 0x00000047ff47723e */ /* 0x000fe400000000ff */
[----:B------:R-:W-:Y:S01]  /*5c20*/  F2FP.F16.F32.PACK_AB R72, RZ, R72 ;  /* 0x00000048ff48723e */ /* 0x000fe200000000ff */
[----:B------:R-:W-:Y:S01]  /*5c30*/  @P2 STG.E.U16 desc[UR36][R8.64+0xb0], R70 ;  /* 0x0000b04608002986 */ /* 0x000fe2000c101524 */
[----:B------:R-:W-:-:S02]  /*5c40*/  F2FP.F16.F32.PACK_AB R73, RZ, R73 ;  /* 0x00000049ff49723e */ /* 0x000fc400000000ff */
[C---:B------:R-:W-:Y:S01]  /*5c50*/  ISETP.GT.AND P1, PT, R3.reuse, 0x8, P1 ;  /* 0x000000080300780c */ /* 0x040fe20000f24270 */
[----:B------:R-:W-:Y:S01]  /*5c60*/  @P3 STG.E.U16 desc[UR36][R8.64+0xb2], R71 ;  /* 0x0000b24708003986 */ /* 0x000fe2000c101524 */
[C---:B------:R-:W-:Y:S02]  /*5c70*/  ISETP.GT.AND P2, PT, R3.reuse, 0x8, P0 ;  /* 0x000000080300780c */ /* 0x040fe40000744270 */
[C---:B------:R-:W-:Y:S01]  /*5c80*/  ISETP.GT.AND P0, PT, R4.reuse, 0x69, PT ;  /* 0x000000690400780c */ /* 0x040fe20003f04270 */
[----:B------:R-:W-:Y:S01]  /*5c90*/  @P4 STG.E.U16 desc[UR36][R6.64+0xc0], R72 ;  /* 0x0000c04806004986 */ /* 0x000fe2000c101524 */
[----:B------:R-:W-:Y:S02]  /*5ca0*/  ISETP.GT.AND P4, PT, R4, 0x68, PT ;  /* 0x000000680400780c */ /* 0x000fe40003f84270 */
[----:B------:R-:W-:Y:S01]  /*5cb0*/  F2FP.F16.F32.PACK_AB R74, RZ, R74 ;  /* 0x0000004aff4a723e */ /* 0x000fe200000000ff */
[----:B------:R-:W-:Y:S01]  /*5cc0*/  @P5 STG.E.U16 desc[UR36][R6.64+0xc2], R73 ;  /* 0x0000c24906005986 */ /* 0x000fe2000c101524 */
[----:B------:R-:W-:-:S02]  /*5cd0*/  ISETP.GT.AND P5, PT, R3, RZ, P4 ;  /* 0x000000ff0300720c */ /* 0x000fc400027a4270 */
[C---:B------:R-:W-:Y:S01]  /*5ce0*/  ISETP.GT.AND P3, PT, R3.reuse, RZ, P0 ;  /* 0x000000ff0300720c */ /* 0x040fe20000764270 */
[----:B------:R-:W-:Y:S01]  /*5cf0*/  @P1 STG.E.U16 desc[UR36][R8.64+0xc0], R74 ;  /* 0x0000c04a08001986 */ /* 0x000fe2000c101524 */
[----:B------:R-:W-:Y:S02]  /*5d00*/  F2FP.F16.F32.PACK_AB R75, RZ, R75 ;  /* 0x0000004bff4b723e */ /* 0x000fe400000000ff */
[----:B------:R-:W-:Y:S02]  /*5d10*/  F2FP.F16.F32.PACK_AB R76, RZ, R76 ;  /* 0x0000004cff4c723e */ /* 0x000fe400000000ff */
[C---:B------:R-:W-:Y:S01]  /*5d20*/  ISETP.GT.AND P4, PT, R3.reuse, 0x8, P4 ;  /* 0x000000080300780c */ /* 0x040fe20002784270 */
[----:B------:R-:W-:Y:S01]  /*5d30*/  @P2 STG.E.U16 desc[UR36][R8.64+0xc2], R75 ;  /* 0x0000c24b08002986 */ /* 0x000fe2000c101524 */
[----:B------:R-:W-:Y:S02]  /*5d40*/  F2FP.F16.F32.PACK_AB R77, RZ, R77 ;  /* 0x0000004dff4d723e */ /* 0x000fe400000000ff */
[----:B------:R-:W-:Y:S01]  /*5d50*/  ISETP.GT.AND P2, PT, R4, 0x71, PT ;  /* 0x000000710400780c */ /* 0x000fe20003f44270 */
[----:B------:R-:W-:Y:S01]  /*5d60*/  @P5 STG.E.U16 desc[UR36][R6.64+0xd0], R76 ;  /* 0x0000d04c06005986 */ /* 0x000fe2000c101524 */
[----:B------:R-:W-:-:S02]  /*5d70*/  ISETP.GT.AND P5, PT, R3, 0x8, P0 ;  /* 0x000000080300780c */ /* 0x000fc400007a4270 */
[C---:B------:R-:W-:Y:S01]  /*5d80*/  ISETP.GT.AND P1, PT, R4.reuse, 0x78, PT ;  /* 0x000000780400780c */ /* 0x040fe20003f24270 */
[----:B------:R-:W-:Y:S01]  /*5d90*/  @P3 STG.E.U16 desc[UR36][R6.64+0xd2], R77 ;  /* 0x0000d24d06003986 */ /* 0x000fe2000c101524 */
[C---:B------:R-:W-:Y:S02]  /*5da0*/  ISETP.GT.AND P3, PT, R4.reuse, 0x70, PT ;  /* 0x000000700400780c */ /* 0x040fe40003f64270 */
[----:B------:R-:W-:Y:S01]  /*5db0*/  ISETP.GT.AND P0, PT, R4, 0x79, PT ;  /* 0x000000790400780c */ /* 0x000fe20003f04270 */
[----:B------:R-:W-:Y:S01]  /*5dc0*/  @P4 IMAD.MOV.U32 R4, RZ, RZ, R8 ;  /* 0x000000ffff044224 */ /* 0x000fe200078e0008 */
[----:B------:R-:W-:Y:S01]  /*5dd0*/  F2FP.F16.F32.PACK_AB R78, RZ, R78 ;  /* 0x0000004eff4e723e */ /* 0x000fe200000000ff */
[----:B------:R-:W-:Y:S01]  /*5de0*/  @P4 IMAD.MOV.U32 R5, RZ, RZ, R9 ;  /* 0x000000ffff054224 */ /* 0x000fe200078e0009 */
[----:B------:R-:W-:Y:S02]  /*5df0*/  F2FP.F16.F32.PACK_AB R79, RZ, R79 ;  /* 0x0000004fff4f723e */ /* 0x000fe400000000ff */
[----:B------:R-:W-:-:S02]  /*5e00*/  F2FP.F16.F32.PACK_AB R80, RZ, R80 ;  /* 0x00000050ff50723e */ /* 0x000fc400000000ff */
[----:B------:R0:W-:Y:S01]  /*5e10*/  @P4 STG.E.U16 desc[UR36][R4.64+0xd0], R78 ;  /* 0x0000d04e04004986 */ /* 0x0001e2000c101524 */
[C---:B------:R-:W-:Y:S02]  /*5e20*/  ISETP.GT.AND P4, PT, R3.reuse, RZ, P2 ;  /* 0x000000ff0300720c */ /* 0x040fe40001784270 */
[----:B------:R-:W-:Y:S02]  /*5e30*/  F2FP.F16.F32.PACK_AB R81, RZ, R81 ;  /* 0x00000051ff51723e */ /* 0x000fe400000000ff */
[----:B------:R-:W-:Y:S02]  /*5e40*/  ISETP.GT.AND P2, PT, R3, 0x8, P2 ;  /* 0x000000080300780c */ /* 0x000fe40001744270 */
[----:B------:R-:W-:Y:S02]  /*5e50*/  F2FP.F16.F32.PACK_AB R82, RZ, R82 ;  /* 0x00000052ff52723e */ /* 0x000fe400000000ff */
[----:B------:R-:W-:Y:S02]  /*5e60*/  F2FP.F16.F32.PACK_AB R83, RZ, R83 ;  /* 0x00000053ff53723e */ /* 0x000fe400000000ff */
[----:B------:R-:W-:Y:S01]  /*5e70*/  F2FP.F16.F32.PACK_AB R84, RZ, R84 ;  /* 0x00000054ff54723e */ /* 0x000fe200000000ff */
[----:B0-----:R-:W-:Y:S01]  /*5e80*/  @P5 IMAD.MOV.U32 R4, RZ, RZ, R8 ;  /* 0x000000ffff045224 */ /* 0x001fe200078e0008 */
[----:B------:R-:W-:Y:S01]  /*5e90*/  F2FP.F16.F32.PACK_AB R85, RZ, R85 ;  /* 0x00000055ff55723e */ /* 0x000fe200000000ff */
[----:B------:R-:W-:Y:S01]  /*5ea0*/  @P5 IMAD.MOV.U32 R5, RZ, RZ, R9 ;  /* 0x000000ffff055224 */ /* 0x000fe200078e0009 */
[----:B------:R-:W-:-:S02]  /*5eb0*/  F2FP.F16.F32.PACK_AB R86, RZ, R86 ;  /* 0x00000056ff56723e */ /* 0x000fc400000000ff */
[----:B------:R-:W-:Y:S02]  /*5ec0*/  F2FP.F16.F32.PACK_AB R87, RZ, R87 ;  /* 0x00000057ff57723e */ /* 0x000fe400000000ff */
[----:B------:R0:W-:Y:S01]  /*5ed0*/  @P5 STG.E.U16 desc[UR36][R4.64+0xd2], R79 ;  /* 0x0000d24f04005986 */ /* 0x0001e2000c101524 */
[C---:B------:R-:W-:Y:S02]  /*5ee0*/  ISETP.GT.AND P5, PT, R3.reuse, RZ, P3 ;  /* 0x000000ff0300720c */ /* 0x040fe40001fa4270 */
[----:B------:R-:W-:-:S11]  /*5ef0*/  ISETP.GT.AND P3, PT, R3, 0x8, P3 ;  /* 0x000000080300780c */ /* 0x000fd60001f64270 */
[----:B0-----:R-:W-:Y:S02]  /*5f00*/  @P5 IMAD.MOV.U32 R4, RZ, RZ, R6 ;  /* 0x000000ffff045224 */ /* 0x001fe400078e0006 */
[----:B------:R-:W-:-:S05]  /*5f10*/  @P5 IMAD.MOV.U32 R5, RZ, RZ, R7 ;  /* 0x000000ffff055224 */ /* 0x000fca00078e0007 */
[----:B------:R0:W-:Y:S01]  /*5f20*/  @P5 STG.E.U16 desc[UR36][R4.64+0xe0], R80 ;  /* 0x0000e05004005986 */ /* 0x0001e2000c101524 */
[C---:B------:R-:W-:Y:S02]  /*5f30*/  ISETP.GT.AND P5, PT, R3.reuse, RZ, P0 ;  /* 0x000000ff0300720c */ /* 0x040fe400007a4270 */
[----:B------:R-:W-:Y:S01]  /*5f40*/  ISETP.GT.AND P0, PT, R3, 0x8, P0 ;  /* 0x000000080300780c */ /* 0x000fe20000704270 */
[----:B0-----:R-:W-:Y:S02]  /*5f50*/  @P4 IMAD.MOV.U32 R4, RZ, RZ, R6 ;  /* 0x000000ffff044224 */ /* 0x001fe400078e0006 */
[----:B------:R-:W-:-:S05]  /*5f60*/  @P4 IMAD.MOV.U32 R5, RZ, RZ, R7 ;  /* 0x000000ffff054224 */ /* 0x000fca00078e0007 */
[----:B------:R0:W-:Y:S01]  /*5f70*/  @P4 STG.E.U16 desc[UR36][R4.64+0xe2], R81 ;  /* 0x0000e25104004986 */ /* 0x0001e2000c101524 */
[C---:B------:R-:W-:Y:S02]  /*5f80*/  ISETP.GT.AND P4, PT, R3.reuse, RZ, P1 ;  /* 0x000000ff0300720c */ /* 0x040fe40000f84270 */
[----:B------:R-:W-:Y:S01]  /*5f90*/  ISETP.GT.AND P1, PT, R3, 0x8, P1 ;  /* 0x000000080300780c */ /* 0x000fe20000f24270 */
[----:B0-----:R-:W-:Y:S02]  /*5fa0*/  @P3 IMAD.MOV.U32 R4, RZ, RZ, R8 ;  /* 0x000000ffff043224 */ /* 0x001fe400078e0008 */
[----:B------:R-:W-:-:S05]  /*5fb0*/  @P3 IMAD.MOV.U32 R5, RZ, RZ, R9 ;  /* 0x000000ffff053224 */ /* 0x000fca00078e0009 */
[----:B------:R0:W-:Y:S02]  /*5fc0*/  @P3 STG.E.U16 desc[UR36][R4.64+0xe0], R82 ;  /* 0x0000e05204003986 */ /* 0x0001e4000c101524 */
[----:B0-----:R-:W-:Y:S02]  /*5fd0*/  @P2 IMAD.MOV.U32 R4, RZ, RZ, R8 ;  /* 0x000000ffff042224 */ /* 0x001fe400078e0008 */
[----:B------:R-:W-:-:S05]  /*5fe0*/  @P2 IMAD.MOV.U32 R5, RZ, RZ, R9 ;  /* 0x000000ffff052224 */ /* 0x000fca00078e0009 */
[----:B------:R0:W-:Y:S02]  /*5ff0*/  @P2 STG.E.U16 desc[UR36][R4.64+0xe2], R83 ;  /* 0x0000e25304002986 */ /* 0x0001e4000c101524 */
[----:B0-----:R-:W-:Y:S02]  /*6000*/  @P4 IMAD.MOV.U32 R4, RZ, RZ, R6 ;  /* 0x000000ffff044224 */ /* 0x001fe400078e0006 */
[----:B------:R-:W-:-:S05]  /*6010*/  @P4 IMAD.MOV.U32 R5, RZ, RZ, R7 ;  /* 0x000000ffff054224 */ /* 0x000fca00078e0007 */
[----:B------:R0:W-:Y:S04]  /*6020*/  @P4 STG.E.U16 desc[UR36][R4.64+0xf0], R84 ;  /* 0x0000f05404004986 */ /* 0x0001e8000c101524 */
[----:B------:R1:W-:Y:S01]  /*6030*/  @P5 STG.E.U16 desc[UR36][R6.64+0xf2], R85 ;  /* 0x0000f25506005986 */ /* 0x0003e2000c101524 */
[----:B0-----:R-:W-:Y:S02]  /*6040*/  @P1 IMAD.MOV.U32 R4, RZ, RZ, R8 ;  /* 0x000000ffff041224 */ /* 0x001fe400078e0008 */
[----:B------:R-:W-:-:S05]  /*6050*/  @P1 IMAD.MOV.U32 R5, RZ, RZ, R9 ;  /* 0x000000ffff051224 */ /* 0x000fca00078e0009 */
[----:B------:R1:W-:Y:S04]  /*6060*/  @P1 STG.E.U16 desc[UR36][R4.64+0xf0], R86 ;  /* 0x0000f05604001986 */ /* 0x0003e8000c101524 */
[----:B------:R1:W-:Y:S02]  /*6070*/  @P0 STG.E.U16 desc[UR36][R8.64+0xf2], R87 ;  /* 0x0000f25708000986 */ /* 0x0003e4000c101524 */
.L_x_161:
[----:B------:R-:W-:Y:S05]  /*6080*/  BSYNC B0 ;  /* 0x0000000000007941 */ /* 0x000fea0003800000 */
.L_x_35:
[----:B------:R-:W-:Y:S01]  /*6090*/  ULDC UR4, c[0x0][0xc] ;  /* 0x0000030000047ab9 */ /* 0x000fe20000000800 */
[----:B------:R-:W-:Y:S01]  /*60a0*/  ULDC UR5, c[0x0][0x10] ;  /* 0x0000040000057ab9 */ /* 0x000fe20000000800 */
[----:B------:R-:W4:Y:S01]  /*60b0*/  LDC R3, c[0x0][0x14] ;  /* 0x00000500ff037b82 */ /* 0x000f220000000800 */
[----:B------:R-:W-:Y:S01]  /*60c0*/  UIMAD.WIDE.U32 UR4, UR4, UR5, URZ ;  /* 0x00000005040472a5 */ /* 0x000fe2000f8e003f */
[----:B------:R-:W-:Y:S02]  /*60d0*/  IMAD.MOV.U32 R93, RZ, RZ, -0x1 ;  /* 0xffffffffff5d7424 */ /* 0x000fe400078e00ff */
[----:B------:R-:W-:-:S03]  /*60e0*/  IMAD.MOV.U32 R91, RZ, RZ, -0x1 ;  /* 0xffffffffff5b7424 */ /* 0x000fc600078e00ff */
[----:B----4-:R-:W-:-:S04]  /*60f0*/  IMAD.WIDE.U32 R16, R3, UR4, R16 ;  /* 0x0000000403107c25 */ /* 0x010fc8000f8e0010 */
[----:B------:R-:W-:Y:S01]  /*6100*/  IMAD R3, R3, UR5, RZ ;  /* 0x0000000503037c24 */ /* 0x000fe2000f8e02ff */
[----:B------:R-:W-:Y:S02]  /*6110*/  ULDC.64 UR4, c[0x0][0x650] ;  /* 0x0001940000047ab9 */ /* 0x000fe40000000a00 */
[----:B------:R-:W-:Y:S01]  /*6120*/  ISETP.GE.U32.AND P0, PT, R16, UR4, PT ;  /* 0x0000000410007c0c */ /* 0x000fe2000bf06070 */
[--C-:B------:R-:W-:Y:S01]  /*6130*/  IMAD.IADD R17, R17, 0x1, R3.reuse ;  /* 0x0000000111117824 */ /* 0x100fe200078e0203 */
[----:B------:R-:W-:-:S04]  /*6140*/  PRMT R3, RZ, 0x7610, R3 ;  /* 0x00007610ff037816 */ /* 0x000fc80000000003 */
[----:B------:R-:W-:-:S13]  /*6150*/  ISETP.GE.U32.AND.EX P0, PT, R17, UR5, PT, P0 ;  /* 0x0000000511007c0c */ /* 0x000fda000bf06100 */
[----:B------:R-:W-:Y:S05]  /*6160*/  @P0 BRA `(.L_x_162) ;  /* 0x0000000400640947 */ /* 0x000fea0003800000 */
[----:B---3--:R-:W3:Y:S01]  /*6170*/  S2R R12, SR_CTAID.X ;  /* 0x00000000000c7919 */ /* 0x008ee20000002500 */
[----:B------:R-:W4:Y:S01]  /*6180*/  LDC.64 R10, c[0x0][0x628] ;  /* 0x00018a00ff0a7b82 */ /* 0x000f220000000a00 */
[----:B------:R-:W-:Y:S01]  /*6190*/  ULDC UR4, c[0x0][0x150] ;  /* 0x0000540000047ab9 */ /* 0x000fe20000000800 */
[----:B-12---:R-:W-:Y:S01]  /*61a0*/  IMAD.MOV.U32 R8, RZ, RZ, R16 ;  /* 0x000000ffff087224 */ /* 0x006fe200078e0010 */
[----:B-----5:R-:W1:Y:S01]  /*61b0*/  S2R R24, SR_CTAID.Y ;  /* 0x0000000000187919 */ /* 0x020e620000002600 */
[----:B------:R-:W-:-:S04]  /*61c0*/  IMAD.MOV.U32 R9, RZ, RZ, R17 ;  /* 0x000000ffff097224 */ /* 0x000fc800078e0011 */
[----:B------:R-:W2:Y:S08]  /*61d0*/  LDC R21, c[0x0][0x144] ;  /* 0x00005100ff157b82 */ /* 0x000eb00000000800 */
[----:B------:R-:W0:Y:S08]  /*61e0*/  LDC R0, c[0x0][0x630] ;  /* 0x00018c00ff007b82 */ /* 0x000e300000000800 */
[----:B------:R-:W0:Y:S01]  /*61f0*/  LDC.64 R14, c[0x0][0x620] ;  /* 0x00018800ff0e7b82 */ /* 0x000e220000000a00 */
[----:B----4-:R-:W-:-:S04]  /*6200*/  ISETP.NE.U32.AND P0, PT, R10, RZ, PT ;  /* 0x000000ff0a00720c */ /* 0x010fc80003f05070 */
[----:B------:R-:W-:Y:S02]  /*6210*/  ISETP.NE.AND.EX P0, PT, R11, RZ, PT, P0 ;  /* 0x000000ff0b00720c */ /* 0x000fe40003f05300 */
[----:B---3--:R-:W-:-:S05]  /*6220*/  I2FP.F32.U32 R3, R12 ;  /* 0x0000000c00037245 */ /* 0x008fca0000201000 */
[----:B------:R-:W-:-:S04]  /*6230*/  FMUL R3, R3, UR4 ;  /* 0x0000000403037c20 */ /* 0x000fc80008400000 */
[----:B------:R3:W4:Y:S02]  /*6240*/  F2I.U32.TRUNC.NTZ R20, R3 ;  /* 0x0000000300147305 */ /* 0x000724000020f000 */
[----:B-12---:R-:W-:Y:S05]  /*6250*/  @!P0 BRA `(.L_x_163) ;  /* 0x0000000000288947 */ /* 0x006fea0003800000 */
[----:B---3--:R-:W1:Y:S02]  /*6260*/  LDC R3, c[0x0][0x634] ;  /* 0x00018d00ff037b82 */ /* 0x008e640000000800 */
[----:B-1----:R-:W-:-:S05]  /*6270*/  IADD3 R3, P0, R16, R3, RZ ;  /* 0x0000000310037210 */ /* 0x002fca0007f1e0ff */
[----:B------:R-:W-:-:S04]  /*6280*/  IMAD.X R13, RZ, RZ, R17, P0 ;  /* 0x000000ffff0d7224 */ /* 0x000fc800000e0611 */
[----:B0-----:R-:W-:-:S04]  /*6290*/  IMAD.WIDE.U32 R4, R13, R10, RZ ;  /* 0x0000000a0d047225 */ /* 0x001fc800078e00ff */
[----:B------:R-:W-:-:S04]  /*62a0*/  IMAD.WIDE.U32 R6, P0, R3, R11, R4 ;  /* 0x0000000b03067225 */ /* 0x000fc80007800004 */
[----:B------:R-:W-:-:S04]  /*62b0*/  IMAD.WIDE.U32 R4, R3, R10, RZ ;  /* 0x0000000a03047225 */ /* 0x000fc800078e00ff */
[----:B------:R-:W-:Y:S01]  /*62c0*/  IMAD.X R9, RZ, RZ, RZ, P0 ;  /* 0x000000ffff097224 */ /* 0x000fe200000e06ff */
[----:B------:R-:W-:Y:S01]  /*62d0*/  IADD3 RZ, P0, R5, R6, RZ ;  /* 0x0000000605ff7210 */ /* 0x000fe20007f1e0ff */
[----:B------:R-:W-:-:S04]  /*62e0*/  IMAD.MOV.U32 R8, RZ, RZ, R7 ;  /* 0x000000ffff087224 */ /* 0x000fc800078e0007 */
[----:B------:R-:W-:-:S08]  /*62f0*/  IMAD.WIDE.U32.X R8, R13, R11, R8, P0 ;  /* 0x0000000b0d087225 */ /* 0x000fd000000e0408 */
.L_x_163:
[----:B------:R-:W1:Y:S01]  /*6300*/  LDC.64 R28, c[0x0][0x640] ;  /* 0x00019000ff1c7b82 */ /* 0x000e620000000a00 */
[-CC-:B0-----:R-:W-:Y:S01]  /*6310*/  SHF.R.U64 R91, R8, R0.reuse, R9.reuse ;  /* 0x00000000085b7219 */ /* 0x181fe20000001209 */
[----:B----4-:R-:W-:Y:S01]  /*6320*/  IMAD.MOV R20, RZ, RZ, -R20 ;  /* 0x000000ffff147224 */ /* 0x010fe200078e0a14 */
[----:B------:R-:W-:Y:S01]  /*6330*/  SHF.R.U32.HI R0, RZ, R0, R9 ;  /* 0x00000000ff007219 */ /* 0x000fe20000011609 */
[----:B------:R-:W-:Y:S01]  /*6340*/  ULDC UR4, c[0x0][0x154] ;  /* 0x0000550000047ab9 */ /* 0x000fe20000000800 */
[----:B---3--:R-:W-:Y:S01]  /*6350*/  IADD3 R3, P0, RZ, -R91, RZ ;  /* 0x8000005bff037210 */ /* 0x008fe20007f1e0ff */
[----:B------:R-:W-:Y:S02]  /*6360*/  IMAD R21, R21, R20, R12 ;  /* 0x0000001415157224 */ /* 0x000fe400078e020c */
[----:B------:R-:W0:Y:S01]  /*6370*/  LDC R6, c[0x0][0x618] ;  /* 0x00018600ff067b82 */ /* 0x000e220000000800 */
[----:B------:R-:W-:Y:S02]  /*6380*/  IMAD.MOV.U32 R7, RZ, RZ, 0x1 ;  /* 0x00000001ff077424 */ /* 0x000fe400078e00ff */
[----:B------:R-:W-:-:S04]  /*6390*/  IMAD.X R5, RZ, RZ, ~R0, P0 ;  /* 0x000000ffff057224 */ /* 0x000fc800000e0e00 */
[-C--:B------:R-:W-:Y:S01]  /*63a0*/  IMAD R0, R5, R14.reuse, RZ ;  /* 0x0000000e05007224 */ /* 0x080fe200078e02ff */
[----:B------:R-:W2:Y:S01]  /*63b0*/  LDC R8, c[0x0][0x608] ;  /* 0x00018200ff087b82 */ /* 0x000ea20000000800 */
[----:B------:R-:W-:-:S04]  /*63c0*/  IMAD.WIDE.U32 R4, R3, R14, R16 ;  /* 0x0000000e03047225 */ /* 0x000fc800078e0010 */
[----:B------:R-:W-:Y:S01]  /*63d0*/  IMAD R3, R3, R15, R0 ;  /* 0x0000000f03037224 */ /* 0x000fe200078e0200 */
[----:B------:R-:W-:Y:S02]  /*63e0*/  I2FP.F32.U32 R0, R24 ;  /* 0x0000001800007245 */ /* 0x000fe40000201000 */
[----:B------:R-:W3:Y:S01]  /*63f0*/  LDC R26, c[0x0][0x658] ;  /* 0x00019600ff1a7b82 */ /* 0x000ee20000000800 */
[----:B------:R-:W-:Y:S01]  /*6400*/  IMAD.IADD R3, R5, 0x1, R3 ;  /* 0x0000000105037824 */ /* 0x000fe200078e0203 */
[----:B-1----:R-:W-:Y:S01]  /*6410*/  ISETP.NE.U32.AND P0, PT, R28, RZ, PT ;  /* 0x000000ff1c00720c */ /* 0x002fe20003f05070 */
[----:B------:R-:W-:Y:S01]  /*6420*/  FMUL R0, R0, UR4 ;  /* 0x0000000400007c20 */ /* 0x000fe20008400000 */
[----:B------:R-:W-:Y:S02]  /*6430*/  IMAD.MOV.U32 R5, RZ, RZ, -0x1 ;  /* 0xffffffffff057424 */ /* 0x000fe400078e00ff */
[----:B------:R-:W-:Y:S01]  /*6440*/  ISETP.NE.AND.EX P0, PT, R29, RZ, PT, P0 ;  /* 0x000000ff1d00720c */ /* 0x000fe20003f05300 */
[----:B------:R1:W4:Y:S01]  /*6450*/  F2I.U32.TRUNC.NTZ R13, R0 ;  /* 0x00000000000d7305 */ /* 0x000322000020f000 */
[----:B------:R-:W1:Y:S01]  /*6460*/  LDC R15, c[0x0][0x148] ;  /* 0x00005200ff0f7b82 */ /* 0x000e620000000800 */
[----:B0-----:R-:W-:-:S02]  /*6470*/  SHF.R.U64 R12, R4, R6, R3 ;  /* 0x00000006040c7219 */ /* 0x001fc40000001203 */
[----:B------:R-:W-:-:S05]  /*6480*/  SHF.R.U32.HI R3, RZ, R6, R3 ;  /* 0x00000006ff037219 */ /* 0x000fca0000011603 */
[----:B------:R-:W0:Y:S01]  /*6490*/  LDC R20, c[0x0][0x600] ;  /* 0x00018000ff147b82 */ /* 0x000e220000000800 */
[-CC-:B--2---:R-:W-:Y:S02]  /*64a0*/  SHF.R.U64 R10, R12, R8.reuse, R3.reuse ;  /* 0x000000080c0a7219 */ /* 0x184fe40000001203 */
[----:B------:R-:W-:-:S05]  /*64b0*/  SHF.R.U32.HI R3, RZ, R8, R3 ;  /* 0x00000008ff037219 */ /* 0x000fca0000011603 */
[----:B------:R-:W2:Y:S01]  /*64c0*/  LDC R27, c[0x0][0x648] ;  /* 0x00019200ff1b7b82 */ /* 0x000ea20000000800 */
[-C--:B---3--:R-:W-:Y:S02]  /*64d0*/  SHF.L.U32 R4, R5, R26.reuse, RZ ;  /* 0x0000001a05047219 */ /* 0x088fe400000006ff */
[-CC-:B------:R-:W-:Y:S02]  /*64e0*/  SHF.R.U64 R14, R10, R26.reuse, R3.reuse ;  /* 0x0000001a0a0e7219 */ /* 0x180fe40000001203 */
[----:B------:R-:W-:Y:S02]  /*64f0*/  SHF.R.U32.HI R5, RZ, R26, R3 ;  /* 0x0000001aff057219 */ /* 0x000fe40000011603 */
[----:B------:R-:W-:Y:S01]  /*6500*/  LOP3.LUT R25, RZ, R4, RZ, 0x33, !PT ;  /* 0x00000004ff197212 */ /* 0x000fe200078e33ff */
[----:B------:R-:W3:Y:S01]  /*6510*/  LDC R30, c[0x0][0x638] ;  /* 0x00018e00ff1e7b82 */ /* 0x000ee20000000800 */
[----:B------:R-:W-:Y:S01]  /*6520*/  SHF.L.U32 R26, R7, R26, RZ ;  /* 0x0000001a071a7219 */ /* 0x000fe200000006ff */
[----:B------:R-:W-:-:S06]  /*6530*/  IMAD.MOV.U32 R4, RZ, RZ, R14 ;  /* 0x000000ffff047224 */ /* 0x000fcc00078e000e */
[----:B------:R-:W0:Y:S01]  /*6540*/  LDC R31, c[0x0][0x610] ;  /* 0x00018400ff1f7b82 */ /* 0x000e220000000800 */
[----:B----4-:R-:W-:Y:S05]  /*6550*/  @!P0 BRA `(.L_x_164) ;  /* 0x0000000000288947 */ /* 0x010fea0003800000 */
        /* <DEDUP_REMOVED lines=10> */
.L_x_164:
[----:B------:R-:W-:Y:S01]  /*6600*/  ISETP.NE.AND P0, PT, R2, 0x1, PT ;  /* 0x000000010200780c */ /* 0x000fe20003f05270 */
[----:B0-----:R-:W-:Y:S01]  /*6610*/  VIADD R7, R20, 0xffffffff ;  /* 0xffffffff14077836 */ /* 0x001fe20000000000 */
[----:B-12---:R-:W-:Y:S01]  /*6620*/  SHF.R.U64 R0, R4, R27, R5 ;  /* 0x0000001b04007219 */ /* 0x006fe20000001205 */
[----:B------:R-:W-:Y:S01]  /*6630*/  IMAD.MOV R13, RZ, RZ, -R13 ;  /* 0x000000ffff0d7224 */ /* 0x000fe200078e0a0d */
[----:B------:R-:W-:Y:S01]  /*6640*/  LOP3.LUT R5, R10, R25, RZ, 0xc0, !PT ;  /* 0x000000190a057212 */ /* 0x000fe200078ec0ff */
[----:B------:R-:W-:Y:S01]  /*6650*/  IMAD.MOV.U32 R4, RZ, RZ, 0x1 ;  /* 0x00000001ff047424 */ /* 0x000fe200078e00ff */
[----:B------:R-:W-:Y:S01]  /*6660*/  LOP3.LUT R12, R12, R7, RZ, 0xc0, !PT ;  /* 0x000000070c0c7212 */ /* 0x000fe200078ec0ff */
[----:B------:R-:W-:Y:S02]  /*6670*/  IMAD.MOV R3, RZ, RZ, -R0 ;  /* 0x000000ffff037224 */ /* 0x000fe400078e0a00 */
[----:B------:R-:W-:Y:S02]  /*6680*/  IMAD R0, R26, R0, R5 ;  /* 0x000000001a007224 */ /* 0x000fe400078e0205 */
[----:B---3--:R-:W-:-:S02]  /*6690*/  IMAD R3, R3, R30, R14 ;  /* 0x0000001e03037224 */ /* 0x008fc400078e020e */
[----:B------:R-:W-:Y:S02]  /*66a0*/  @P0 IMAD R21, R15, R13, R24 ;  /* 0x0000000d0f150224 */ /* 0x000fe400078e0218 */
[----:B------:R-:W-:Y:S01]  /*66b0*/  IMAD R5, R3, R20, R12 ;  /* 0x0000001403057224 */ /* 0x000fe200078e020c */
[----:B------:R-:W-:Y:S01]  /*66c0*/  PRMT R3, R4, 0x7610, R3 ;  /* 0x0000761004037816 */ /* 0x000fe20000000003 */
[----:B------:R-:W-:-:S05]  /*66d0*/  IMAD R0, R0, R31, R21 ;  /* 0x0000001f00007224 */ /* 0x000fca00078e0215 */
[----:B------:R-:W-:Y:S02]  /*66e0*/  SEL R93, R5, R0, !P0 ;  /* 0x00000000055d7207 */ /* 0x000fe40004000000 */
[----:B------:R-:W-:-:S07]  /*66f0*/  SEL R0, R0, R5, !P0 ;  /* 0x0000000500007207 */ /* 0x000fce0004000000 */
.L_x_162:
[----:B------:R-:W-:Y:S01]  /*6700*/  LOP3.LUT P0, RZ, R3, 0xff, RZ, 0xc0, !PT ;  /* 0x000000ff03ff7812 */ /* 0x000fe2000780c0ff */
[----:B------:R-:W-:-:S12]  /*6710*/  IMAD.MOV.U32 R92, RZ, RZ, R0 ;  /* 0x000000ffff5c7224 */ /* 0x000fd800078e0000 */
[----:B------:R-:W-:Y:S05]  /*6720*/  @P0 BRA `(.L_x_165) ;  /* 0xffffffac000c0947 */ /* 0x000fea000383ffff */
[----:B------:R-:W-:Y:S05]  /*6730*/  EXIT ;  /* 0x000000000000794d */ /* 0x000fea0003800000 */
.L_x_8:
[----:B0-----:R-:W-:Y:S01]  /*6740*/  ULDC.64 UR4, c[0x0][0x650] ;  /* 0x0001940000047ab9 */ /* 0x001fe20000000a00 */
        /* <DEDUP_REMOVED lines=25> */
.L_x_167:
[----:B------:R-:W0:Y:S01]  /*68e0*/  LDC.64 R28, c[0x0][0x640] ;  /* 0x00019000ff1c7b82 */ /* 0x000e220000000a00 */
[-CC-:B------:R-:W-:Y:S01]  /*68f0*/  SHF.R.U64 R22, R12, R6.reuse, R13.reuse ;  /* 0x000000060c167219 */ /* 0x180fe2000000120d */
[----:B------:R-:W-:Y:S01]  /*6900*/  IMAD.MOV.U32 R30, RZ, RZ, 0x1 ;  /* 0x00000001ff1e7424 */ /* 0x000fe200078e00ff */
[----:B------:R-:W-:Y:S02]  /*6910*/  SHF.R.U32.HI R6, RZ, R6, R13 ;  /* 0x00000006ff067219 */ /* 0x000fe4000001160d */
        /* <DEDUP_REMOVED lines=8> */
[----:B------:R-:W-:Y:S01]  /*69a0*/  IMAD.IADD R9, R9, 0x1, R11 ;  /* 0x0000000109097824 */ /* 0x000fe200078e020b */
[----:B0-----:R-:W-:-:S04]  /*69b0*/  ISETP.NE.U32.AND P0, PT, R28, RZ, PT ;  /* 0x000000ff1c00720c */ /* 0x001fc80003f05070 */
[----:B------:R-:W-:Y:S02]  /*69c0*/  ISETP.NE.AND.EX P0, PT, R29, RZ, PT, P0 ;  /* 0x000000ff1d00720c */ /* 0x000fe40003f05300 */
[----:B------:R-:W0:Y:S01]  /*69d0*/  LDC R20, c[0x0][0x600] ;  /* 0x00018000ff147b82 */ /* 0x000e220000000800 */
[-CC-:B-1----:R-:W-:Y:S01]  /*69e0*/  SHF.R.U64 R14, R8, R10.reuse, R9.reuse ;  /* 0x0000000a080e7219 */ /* 0x182fe20000001209 */
[----:B------:R-:W-:Y:S01]  /*69f0*/  IMAD.MOV.U32 R8, RZ, RZ, -0x1 ;  /* 0xffffffffff087424 */ /* 0x000fe200078e00ff */
[----:B------:R-:W-:-:S05]  /*6a00*/  SHF.R.U32.HI R9, RZ, R10, R9 ;  /* 0x0000000aff097219 */ /* 0x000fca0000011609 */
[----:B------:R-:W1:Y:S01]  /*6a10*/  LDC R24, c[0x0][0x648] ;  /* 0x00019200ff187b82 */ /* 0x000e620000000800 */
[-CC-:B--2---:R-:W-:Y:S02]  /*6a20*/  SHF.R.U64 R23, R14, R12.reuse, R9.reuse ;  /* 0x0000000c0e177219 */ /* 0x184fe40000001209 */
[----:B------:R-:W-:-:S05]  /*6a30*/  SHF.R.U32.HI R6, RZ, R12, R9 ;  /* 0x0000000cff067219 */ /* 0x000fca0000011609 */
[----:B------:R-:W2:Y:S01]  /*6a40*/  LDC R26, c[0x0][0x638] ;  /* 0x00018e00ff1a7b82 */ /* 0x000ea20000000800 */
[-C--:B---3--:R-:W-:Y:S02]  /*6a50*/  SHF.L.U32 R8, R8, R27.reuse, RZ ;  /* 0x0000001b08087219 */ /* 0x088fe400000006ff */
[-CC-:B------:R-:W-:Y:S02]  /*6a60*/  SHF.R.U64 R25, R23, R27.reuse, R6.reuse ;  /* 0x0000001b17197219 */ /* 0x180fe40000001206 */
[----:B------:R-:W-:Y:S02]  /*6a70*/  LOP3.LUT R32, RZ, R8, RZ, 0x33, !PT ;  /* 0x00000008ff207212 */ /* 0x000fe400078e33ff */
[----:B------:R-:W-:Y:S01]  /*6a80*/  SHF.R.U32.HI R9, RZ, R27, R6 ;  /* 0x0000001bff097219 */ /* 0x000fe20000011606 */
[----:B------:R-:W3:Y:S01]  /*6a90*/  LDC R31, c[0x0][0x610] ;  /* 0x00018400ff1f7b82 */ /* 0x000ee20000000800 */
[----:B------:R-:W-:Y:S01]  /*6aa0*/  IMAD.MOV.U32 R8, RZ, RZ, R25 ;  /* 0x000000ffff087224 */ /* 0x000fe200078e0019 */
[----:B------:R-:W-:Y:S06]  /*6ab0*/  @!P0 BRA `(.L_x_168) ;  /* 0x0000000000288947 */ /* 0x000fec0003800000 */
        /* <DEDUP_REMOVED lines=10> */
.L_x_168:
[----:B------:R-:W-:Y:S01]  /*6b60*/  ISETP.NE.AND P0, PT, R2, 0x1, PT ;  /* 0x000000010200780c */ /* 0x000fe20003f05270 */
[----:B------:R-:W-:Y:S01]  /*6b70*/  IMAD.MOV.U32 R13, RZ, RZ, R22 ;  /* 0x000000ffff0d7224 */ /* 0x000fe200078e0016 */
[----:B-1----:R-:W-:Y:S01]  /*6b80*/  SHF.R.U64 R6, R8, R24, R9 ;  /* 0x0000001808067219 */ /* 0x002fe20000001209 */
[----:B0-----:R-:W-:Y:S01]  /*6b90*/  VIADD R9, R20, 0xffffffff ;  /* 0xffffffff14097836 */ /* 0x001fe20000000000 */
[----:B------:R-:W-:Y:S02]  /*6ba0*/  SHF.L.U32 R30, R30, R27, RZ ;  /* 0x0000001b1e1e7219 */ /* 0x000fe400000006ff */
[----:B------:R-:W-:Y:S01]  /*6bb0*/  LOP3.LUT R5, R23, R32, RZ, 0xc0, !PT ;  /* 0x0000002017057212 */ /* 0x000fe200078ec0ff */
[----:B------:R-:W-:-:S04]  /*6bc0*/  IMAD.MOV R8, RZ, RZ, -R6 ;  /* 0x000000ffff087224 */ /* 0x000fc800078e0a06 */
[----:B------:R-:W-:Y:S01]  /*6bd0*/  IMAD R6, R30, R6, R5 ;  /* 0x000000061e067224 */ /* 0x000fe200078e0205 */
[----:B------:R-:W-:Y:S01]  /*6be0*/  LOP3.LUT R5, R14, R9, RZ, 0xc0, !PT ;  /* 0x000000090e057212 */ /* 0x000fe200078ec0ff */
[----:B------:R-:W-:Y:S02]  /*6bf0*/  @P0 IMAD R3, R7, R21, R4 ;  /* 0x0000001507030224 */ /* 0x000fe400078e0204 */
[----:B--2---:R-:W-:Y:S02]  /*6c00*/  IMAD R4, R8, R26, R25 ;  /* 0x0000001a08047224 */ /* 0x004fe400078e0219 */
[----:B---3--:R-:W-:Y:S02]  /*6c10*/  IMAD R3, R6, R31, R3 ;  /* 0x0000001f06037224 */ /* 0x008fe400078e0203 */
[----:B------:R-:W-:Y:S02]  /*6c20*/  IMAD R4, R4, R20, R5 ;  /* 0x0000001404047224 */ /* 0x000fe400078e0205 */
[----:B------:R-:W-:-:S03]  /*6c30*/  IMAD.MOV.U32 R6, RZ, RZ, 0x1 ;  /* 0x00000001ff067424 */ /* 0x000fc600078e00ff */
[----:B------:R-:W-:Y:S02]  /*6c40*/  SEL R20, R4, R3, !P0 ;  /* 0x0000000304147207 */ /* 0x000fe40004000000 */
[----:B------:R-:W-:-:S07]  /*6c50*/  SEL R11, R3, R4, !P0 ;  /* 0x00000004030b7207 */ /* 0x000fce0004000000 */
.L_x_166:
[----:B------:R-:W-:-:S08]  /*6c60*/  NOP ;  /* 0x0000000000007918 */ /* 0x000fd00000000000 */
[----:B------:R-:W0:-:S00]  /*6c70*/  USETMAXREG.DEALLOC.CTAPOOL 0x28 ;  /* 0x00000028000079c8 */ /* 0x000e0000080e0500 */
[----:B0-----:R-:W-:-:S13]  /*6c80*/  ISETP.NE.AND P0, PT, R0, RZ, PT ;  /* 0x000000ff0000720c */ /* 0x001fda0003f05270 */
[----:B------:R-:W-:Y:S05]  /*6c90*/  @P0 EXIT ;  /* 0x000000000000094d */ /* 0x000fea0003800000 */
[----:B------:R-:W-:Y:S01]  /*6ca0*/  LOP3.LUT P0, RZ, R6, 0xff, RZ, 0xc0, !PT ;  /* 0x000000ff06ff7812 */ /* 0x000fe2000780c0ff */
[----:B------:R-:W-:Y:S02]  /*6cb0*/  IMAD.MOV.U32 R0, RZ, RZ, 0x1 ;  /* 0x00000001ff007424 */ /* 0x000fe400078e00ff */
[----:B------:R-:W-:-:S10]  /*6cc0*/  IMAD.MOV.U32 R12, RZ, RZ, RZ ;  /* 0x000000ffff0c7224 */ /* 0x000fd400078e00ff */
[----:B------:R-:W-:Y:S05]  /*6cd0*/  @!P0 BRA `(.L_x_169) ;  /* 0x0000000c00808947 */ /* 0x000fea0003800000 */
[----:B------:R-:W0:Y:S01]  /*6ce0*/  LDC R0, c[0x0][0x28c] ;  /* 0x0000a300ff007b82 */ /* 0x000e220000000800 */
[----:B------:R-:W-:Y:S01]  /*6cf0*/  UMOV UR14, 0x1 ;  /* 0x00000001000e7882 */ /* 0x000fe20000000000 */
[----:B------:R-:W-:Y:S01]  /*6d00*/  ULDC UR9, c[0x0][0xc] ;  /* 0x0000030000097ab9 */ /* 0x000fe20000000800 */
[----:B------:R-:W-:Y:S01]  /*6d10*/  ULDC UR12, c[0x0][0x10] ;  /* 0x00000400000c7ab9 */ /* 0x000fe20000000800 */
[----:B------:R-:W-:Y:S01]  /*6d20*/  ULDC UR5, c[0x0][0x658] ;  /* 0x0001960000057ab9 */ /* 0x000fe20000000800 */
[----:B------:R-:W-:Y:S01]  /*6d30*/  UMOV UR7, 0xffffffff ;  /* 0xffffffff00077882 */ /* 0x000fe20000000000 */
[----:B------:R-:W-:Y:S01]  /*6d40*/  BSSY B0, `(.L_x_169) ;  /* 0x00000d9000007945 */ /* 0x000fe20003800000 */
[----:B------:R-:W-:Y:S01]  /*6d50*/  USHF.L.U32 UR7, UR7, UR5, URZ ;  /* 0x0000000507077299 */ /* 0x000fe2000800063f */
[----:B------:R-:W1:Y:S01]  /*6d60*/  S2UR UR8, SR_CgaCtaId ;  /* 0x00000000000879c3 */ /* 0x000e620000008800 */
[----:B------:R-:W-:Y:S01]  /*6d70*/  USHF.L.U32 UR5, UR14, UR5, URZ ;  /* 0x000000050e057299 */ /* 0x000fe2000800063f */
[----:B------:R-:W-:Y:S01]  /*6d80*/  IMAD.MOV.U32 R10, RZ, RZ, 0x1 ;  /* 0x00000001ff0a7424 */ /* 0x000fe200078e00ff */
[----:B------:R-:W-:Y:S01]  /*6d90*/  LOP3.LUT R9, R19, 0x2, RZ, 0xfc, !PT ;  /* 0x0000000213097812 */ /* 0x000fe200078efcff */
[----:B------:R-:W-:Y:S01]  /*6da0*/  IMAD.MOV.U32 R12, RZ, RZ, RZ ;  /* 0x000000ffff0c7224 */ /* 0x000fe200078e00ff */
[----:B------:R-:W-:Y:S01]  /*6db0*/  ULDC UR4, c[0x0][0x600] ;  /* 0x0001800000047ab9 */ /* 0x000fe20000000800 */
[----:B------:R-:W-:Y:S01]  /*6dc0*/  UMOV UR15, 0x55 ;  /* 0x00000055000f7882 */ /* 0x000fe20000000000 */
[----:B------:R-:W-:-:S02]  /*6dd0*/  UIADD3 UR4, UR4, -0x1, URZ ;  /* 0xffffffff04047890 */ /* 0x000fc4000fffe03f */
[----:B------:R-:W-:Y:S01]  /*6de0*/  ULOP3.LUT UR7, URZ, UR7, URZ, 0x33, !UPT ;  /* 0x000000073f077292 */ /* 0x000fe2000f8e333f */
[----:B------:R-:W-:Y:S01]  /*6df0*/  ULDC.64 UR28, c[0x0][0x198] ;  /* 0x00006600001c7ab9 */ /* 0x000fe20000000a00 */
[----:B0-----:R-:W-:-:S05]  /*6e00*/  VIADD R0, R0, 0x1f ;  /* 0x0000001f00007836 */ /* 0x001fca0000000000 */
[----:B------:R-:W-:Y:S01]  /*6e10*/  SHF.R.S32.HI R3, RZ, 0x1f, R0 ;  /* 0x0000001fff037819 */ /* 0x000fe20000011400 */
[----:B-1----:R-:W-:-:S03]  /*6e20*/  ULOP3.LUT UR10, UR8, 0x1, URZ, 0xc0, !UPT ;  /* 0x00000001080a7892 */ /* 0x002fc6000f8ec03f */
[----:B------:R-:W-:Y:S01]  /*6e30*/  LEA.HI R3, R3, R0, RZ, 0x5 ;  /* 0x0000000003037211 */ /* 0x000fe200078f28ff */
[----:B------:R-:W-:Y:S01]  /*6e40*/  USHF.R.U32.HI UR27, URZ, 0x1, UR8 ;  /* 0x000000013f1b7899 */ /* 0x000fe20008011608 */
[----:B------:R-:W-:Y:S01]  /*6e50*/  IMAD.MOV.U32 R0, RZ, RZ, 0x1 ;  /* 0x00000001ff007424 */ /* 0x000fe200078e00ff */
[----:B------:R-:W-:Y:S01]  /*6e60*/  USHF.L.U32 UR6, UR8, 0x6, URZ ;  /* 0x0000000608067899 */ /* 0x000fe2000800063f */
[----:B------:R-:W-:Y:S01]  /*6e70*/  SHF.R.S32.HI R3, RZ, 0x5, R3 ;  /* 0x00000005ff037819 */ /* 0x000fe20000011403 */
[----:B------:R-:W-:Y:S02]  /*6e80*/  USHF.L.U32 UR30, UR8, 0xb, URZ ;  /* 0x0000000b081e7899 */ /* 0x000fe4000800063f */
[----:B------:R-:W-:Y:S02]  /*6e90*/  ULOP3.LUT UR8, UR8, 0xfffffffe, URZ, 0xc0, !UPT ;  /* 0xfffffffe08087892 */ /* 0x000fe4000f8ec03f */
[----:B------:R-:W-:Y:S01]  /*6ea0*/  UISETP.GT.U32.AND UP0, UPT, UR10, 0xffff, UPT ;  /* 0x0000ffff0a00788c */ /* 0x000fe2000bf04070 */
[----:B------:R-:W-:Y:S01]  /*6eb0*/  VIADD R8, R3, 0x1 ;  /* 0x0000000103087836 */ /* 0x000fe20000000000 */
[----:B------:R-:W-:-:S02]  /*6ec0*/  USHF.L.U32 UR13, UR14, UR8, URZ ;  /* 0x000000080e0d7299 */ /* 0x000fc4000800063f */
[----:B------:R-:W-:Y:S02]  /*6ed0*/  ULOP3.LUT UR11, UR8, 0x1, URZ, 0xfc, !UPT ;  /* 0x00000001080b7892 */ /* 0x000fe4000f8efc3f */
[----:B------:R-:W-:Y:S02]  /*6ee0*/  UIMAD.WIDE.U32 UR8, UR9, UR12, URZ ;  /* 0x0000000c090872a5 */ /* 0x000fe4000f8e003f */
[----:B------:R-:W-:Y:S01]  /*6ef0*/  USEL UR10, UR10, 0xffff, !UP0 ;  /* 0x0000ffff0a0a7887 */ /* 0x000fe2000c000000 */
[----:B------:R-:W-:Y:S01]  /*6f00*/  ULDC UR12, c[0x0][0x14] ;  /* 0x00000500000c7ab9 */ /* 0x000fe20000000800 */
[----:B------:R-:W-:Y:S02]  /*6f10*/  USHF.L.U32 UR11, UR14, UR11, URZ ;  /* 0x0000000b0e0b7299 */ /* 0x000fe4000800063f */
[----:B------:R-:W-:Y:S02]  /*6f20*/  UIMAD.WIDE.U32 UR24, UR8, UR12, URZ ;  /* 0x0000000c081872a5 */ /* 0x000fe4000f8e003f */
[----:B------:R-:W-:-:S02]  /*6f30*/  UIMAD UR14, UR9, UR12, URZ ;  /* 0x0000000c090e72a4 */ /* 0x000fc4000f8e023f */
[----:B------:R-:W-:Y:S02]  /*6f40*/  ULOP3.LUT UR10, UR10, 0xffff, URZ, 0xc0, !UPT ;  /* 0x0000ffff0a0a7892 */ /* 0x000fe4000f8ec03f */
[----:B------:R-:W-:Y:S02]  /*6f50*/  ULOP3.LUT UR6, UR6, 0x40, URZ, 0xc0, !UPT ;  /* 0x0000004006067892 */ /* 0x000fe4000f8ec03f */
[----:B------:R-:W-:Y:S02]  /*6f60*/  ULOP3.LUT UR13, UR13, UR11, URZ, 0xfc, !UPT ;  /* 0x0000000b0d0d7292 */ /* 0x000fe4000f8efc3f */
[----:B------:R-:W-:Y:S02]  /*6f70*/  UIADD3 UR14, UR25, UR14, URZ ;  /* 0x0000000e190e7290 */ /* 0x000fe4000fffe03f */
[----:B------:R-:W-:-:S12]  /*6f80*/  USHF.L.U32 UR15, UR15, UR10, URZ ;  /* 0x0000000a0f0f7299 */ /* 0x000fd8000800063f */
.L_x_180:
[----:B------:R-:W-:-:S03]  /*6f90*/  UMOV UR8, 0xffffffff ;  /* 0xffffffff00087882 */ /* 0x000fc60000000000 */
[----:B------:R-:W-:Y:S05]  /*6fa0*/  BRA.DIV UR8, `(.L_x_170) ;  /* 0x00000016081c7947 */ /* 0x000fea000b800000 */
[----:B------:R-:W-:-:S13]  /*6fb0*/  ELECT P6, URZ, PT ;  /* 0x00000000003f782f */ /* 0x000fda00038c0000 */
.L_x_201:
[----:B------:R-:W0:Y:S01]  /*6fc0*/  LDC R4, c[0x0][0x28c] ;  /* 0x0000a300ff047b82 */ /* 0x000e220000000800 */
[----:B------:R-:W-:Y:S01]  /*6fd0*/  BSSY B1, `(.L_x_171) ;  /* 0x000003d000017945 */ /* 0x000fe20003800000 */
[----:B0-----:R-:W-:-:S13]  /*6fe0*/  ISETP.LT.OR P6, PT, R4, 0x1, !P6 ;  /* 0x000000010400780c */ /* 0x001fda00077c1670 */
[----:B------:R-:W-:Y:S05]  /*6ff0*/  @P6 BRA `(.L_x_172) ;  /* 0x0000000000e86947 */ /* 0x000fea0003800000 */
[----:B------:R-:W-:Y:S01]  /*7000*/  LEA R11, R11, UR27, 0x2 ;  /* 0x0000001b0b0b7c11 */ /* 0x000fe2000f8e10ff */
[----:B------:R-:W-:Y:S01]  /*7010*/  IMAD.MOV.U32 R22, RZ, RZ, RZ ;  /* 0x000000ffff167224 */ /* 0x000fe200078e00ff */
[----:B------:R-:W-:Y:S01]  /*7020*/  LEA R20, R20, UR6, 0x7 ;  /* 0x0000000614147c11 */ /* 0x000fe2000f8e38ff */
[----:B------:R-:W-:Y:S02]  /*7030*/  IMAD.MOV.U32 R4, RZ, RZ, R8 ;  /* 0x000000ffff047224 */ /* 0x000fe400078e0008 */
[----:B------:R-:W-:Y:S02]  /*7040*/  IMAD.MOV.U32 R5, RZ, RZ, R0 ;  /* 0x000000ffff057224 */ /* 0x000fe400078e0000 */
[----:B------:R-:W-:Y:S02]  /*7050*/  IMAD.MOV.U32 R6, RZ, RZ, R12 ;  /* 0x000000ffff067224 */ /* 0x000fe400078e000c */
[----:B------:R-:W-:-:S07]  /*7060*/  IMAD.SHL.U32 R15, R11, 0x20, RZ ;  /* 0x000000200b0f7824 */ /* 0x000fce00078e00ff */
.L_x_175:
[----:B------:R-:W0:Y:S01]  /*7070*/  S2R R14, SR_CgaCtaId ;  /* 0x00000000000e7919 */ /* 0x000e220000008800 */
[----:B------:R-:W-:Y:S02]  /*7080*/  MOV R7, 0x400 ;  /* 0x0000040000077802 */ /* 0x000fe40000000f00 */
[----:B------:R-:W-:-:S13]  /*7090*/  LOP3.LUT P1, RZ, R18, 0x7f, RZ, 0xc0, !PT ;  /* 0x0000007f12ff7812 */ /* 0x000fda000782c0ff */
[----:B------:R-:W1:Y:S01]  /*70a0*/  @!P1 LDC R11, c[0x0][0x500] ;  /* 0x00014000ff0b9b82 */ /* 0x000e620000000800 */
[----:B0-----:R-:W-:Y:S02]  /*70b0*/  LEA R21, R14, R7, 0x18 ;  /* 0x000000070e157211 */ /* 0x001fe400078ec0ff */
[----:B------:R-:W-:-:S03]  /*70c0*/  SHF.L.U32 R7, R5, 0x1f, RZ ;  /* 0x0000001f05077819 */ /* 0x000fc600000006ff */
[----:B------:R-:W-:-:S04]  /*70d0*/  IMAD R14, R6, 0x8, R21 ;  /* 0x00000008060e7824 */ /* 0x000fc800078e0215 */
[----:B------:R-:W0:Y:S02]  /*70e0*/  SYNCS.PHASECHK.TRANS64.TRYWAIT P0, [R14+URZ+0x70], R7 ;  /* 0x000070070e0075a7 */ /* 0x000e24000800017f */
[----:B01----:R-:W-:Y:S05]  /*70f0*/  @!P0 BRA `(.L_x_173) ;  /* 0x0000001000e88947 */ /* 0x003fea0003800000 */
.L_x_202:
[----:B0-----:R-:W-:Y:S01]  /*7100*/  PRMT R7, R9, 0x9910, RZ ;  /* 0x0000991009077816 */ /* 0x001fe200000000ff */
[----:B------:R0:W-:Y:S03]  /*7110*/  @!P1 SYNCS.ARRIVE.TRANS64 RZ, [R14+URZ], R11 ;  /* 0x0000000b0eff99a7 */ /* 0x0001e6000800003f */
[----:B------:R-:W-:-:S13]  /*7120*/  ISETP.NE.AND P0, PT, R7, 0x2, PT ;  /* 0x000000020700780c */ /* 0x000fda0003f05270 */
[----:B0-----:R-:W-:Y:S05]  /*7130*/  @P0 BRA `(.L_x_174) ;  /* 0x0000000000040947 */ /* 0x001fea0003800000 */
[----:B------:R-:W-:Y:S01]  /*7140*/  BPT.TRAP 0x1 ;  /* 0x000000040000795c */ /* 0x000fe20000300000 */
.L_x_174:
[----:B------:R-:W-:Y:S01]  /*7150*/  R2UR UR8, R6 ;  /* 0x00000000060872ca */ /* 0x000fe200000e0000 */
[----:B------:R-:W-:Y:S01]  /*7160*/  VIADD R4, R4, 0xffffffff ;  /* 0xffffffff04047836 */ /* 0x000fe20000000000 */
[----:B------:R-:W-:Y:S01]  /*7170*/  R2UR UR17, R21 ;  /* 0x00000000151172ca */ /* 0x000fe200000e0000 */
[----:B------:R-:W-:Y:S01]  /*7180*/  UIADD3 UR16, UP0, UR28, 0xf0, URZ ;  /* 0x000000f01c107890 */ /* 0x000fe2000ff1e03f */
[----:B------:R-:W-:Y:S01]  /*7190*/  R2UR UR23, R15 ;  /* 0x000000000f1772ca */ /* 0x000fe200000e0000 */
[----:B------:R-:W-:Y:S01]  /*71a0*/  UIADD3 UR32, UP1, UR28, 0x1f0, URZ ;  /* 0x000001f01c207890 */ /* 0x000fe2000ff3e03f */
[----:B------:R-:W-:Y:S01]  /*71b0*/  R2UR UR9, R14 ;  /* 0x000000000e0972ca */ /* 0x000fe200000e0000 */
[----:B------:R-:W-:Y:S01]  /*71c0*/  UPRMT UR20, URZ, 0x5410, UR15 ;  /* 0x000054103f147896 */ /* 0x000fe2000800000f */
[----:B------:R-:W-:Y:S01]  /*71d0*/  R2UR UR10, R22 ;  /* 0x00000000160a72ca */ /* 0x000fe200000e0000 */
[----:B------:R-:W-:Y:S01]  /*71e0*/  VIADD R6, R6, 0x1 ;  /* 0x0000000106067836 */ /* 0x000fe20000000000 */
[----:B------:R-:W-:Y:S01]  /*71f0*/  R2UR UR12, R13 ;  /* 0x000000000d0c72ca */ /* 0x000fe200000e0000 */
[----:B------:R-:W-:Y:S01]  /*7200*/  UPRMT UR31, URZ, 0x5410, UR13 ;  /* 0x000054103f1f7896 */ /* 0x000fe2000800000d */
[----:B------:R-:W-:Y:S01]  /*7210*/  R2UR UR26, R20 ;  /* 0x00000000141a72ca */ /* 0x000fe200000e0000 */
[----:B------:R-:W-:Y:S01]  /*7220*/  USHF.L.U32 UR8, UR8, 0xc, URZ ;  /* 0x0000000c08087899 */ /* 0x000fe2000800063f */
[----:B------:R-:W-:Y:S01]  /*7230*/  ISETP.GT.AND P1, PT, R4, 0x1, PT ;  /* 0x000000010400780c */ /* 0x000fe20003f24270 */
[----:B------:R-:W-:Y:S01]  /*7240*/  UIADD3.X UR33, URZ, UR29, URZ, UP1, !UPT ;  /* 0x0000001d3f217290 */ /* 0x000fe20008ffe43f */
[----:B------:R-:W-:Y:S01]  /*7250*/  ISETP.NE.AND P0, PT, R6, 0xe, PT ;  /* 0x0000000e0600780c */ /* 0x000fe20003f05270 */
[----:B------:R-:W-:Y:S01]  /*7260*/  ULEA UR11, UR27, UR8, 0xa ;  /* 0x000000081b0b7291 */ /* 0x000fe2000f8e503f */
[----:B------:R-:W-:Y:S01]  /*7270*/  VIADD R22, R22, 0x20 ;  /* 0x0000002016167836 */ /* 0x000fe20000000000 */
[----:B------:R-:W-:Y:S01]  /*7280*/  ULOP3.LUT UR8, UR8, 0x800, UR30, 0xf8, !UPT ;  /* 0x0000080008087892 */ /* 0x000fe2000f8ef81e */
[----:B------:R-:W-:Y:S01]  /*7290*/  SEL R14, RZ, 0x1, P0 ;  /* 0x00000001ff0e7807 */ /* 0x000fe20000000000 */
[----:B------:R-:W-:Y:S01]  /*72a0*/  ULEA UR11, UR11, UR17, 0x1 ;  /* 0x000000110b0b7291 */ /* 0x000fe2000f8e083f */
[----:B------:R-:W-:Y:S01]  /*72b0*/  SEL R6, R6, RZ, P0 ;  /* 0x000000ff06067207 */ /* 0x000fe20000000000 */
[----:B------:R-:W-:Y:S01]  /*72c0*/  ULEA UR8, UR8, UR17, 0x1 ;  /* 0x0000001108087291 */ /* 0x000fe2000f8e083f */
[----:B------:R-:W-:Y:S01]  /*72d0*/  LOP3.LUT R5, R5, R14, RZ, 0x3c, !PT ;  /* 0x0000000e05057212 */ /* 0x000fe200078e3cff */
[----:B------:R-:W-:-:S02]  /*72e0*/  UIADD3 UR21, UR11, 0x200, URZ ;  /* 0x000002000b157890 */ /* 0x000fc4000fffe03f */
[----:B------:R-:W-:Y:S02]  /*72f0*/  UIADD3.X UR17, URZ, UR29, URZ, UP0, !UPT ;  /* 0x0000001d3f117290 */ /* 0x000fe400087fe43f */
[----:B------:R-:W-:Y:S01]  /*7300*/  UIADD3 UR22, UR8, 0x1c200, URZ ;  /* 0x0001c20008167890 */ /* 0x000fe2000fffe03f */
[----:B------:R-:W-:Y:S01]  /*7310*/  UMOV UR18, 0x0 ;  /* 0x0000000000127882 */ /* 0x000fe20000000000 */
[----:B------:R-:W-:Y:S01]  /*7320*/  UMOV UR19, 0x10000000 ;  /* 0x1000000000137882 */ /* 0x000fe20000000000 */
[----:B------:R-:W-:Y:S01]  /*7330*/  UMOV UR11, UR23 ;  /* 0x00000017000b7c82 */ /* 0x000fe20008000000 */
[----:B------:R-:W-:-:S03]  /*7340*/  UMOV UR8, UR21 ;  /* 0x0000001500087c82 */ /* 0x000fc60008000000 */
[----:B------:R0:W-:Y:S02]  /*7350*/  UTMALDG.3D.MULTICAST [UR8], [UR16], UR20, desc[UR18] ;  /* 0x00001208100073b4 */ /* 0x0001e40008011814 */
[----:B0-----:R-:W-:Y:S01]  /*7360*/  UMOV UR8, UR22 ;  /* 0x0000001600087c82 */ /* 0x001fe20008000000 */
[----:B------:R-:W-:Y:S02]  /*7370*/  UMOV UR11, UR26 ;  /* 0x0000001a000b7c82 */ /* 0x000fe40008000000 */
[----:B------:R0:W-:Y:S02]  /*7380*/  UTMALDG.3D.MULTICAST [UR8], [UR32], UR31, desc[UR18] ;  /* 0x00001208200073b4 */ /* 0x0001e4000801181f */
[----:B0-----:R-:W-:Y:S05]  /*7390*/  @P1 BRA `(.L_x_175) ;  /* 0xfffffffc00341947 */ /* 0x001fea000383ffff */
.L_x_172:
[----:B------:R-:W-:Y:S05]  /*73a0*/  BSYNC B1 ;  /* 0x0000000000017941 */ /* 0x000fea0003800000 */
.L_x_171:
[----:B------:R-:W-:Y:S01]  /*73b0*/  LOP3.LUT P1, RZ, R10, 0xff, RZ, 0xc0, !PT ;  /* 0x000000ff0aff7812 */ /* 0x000fe2000782c0ff */
[C---:B------:R-:W-:Y:S01]  /*73c0*/  IMAD.IADD R12, R3.reuse, 0x1, R12 ;  /* 0x00000001030c7824 */ /* 0x040fe200078e020c */
[----:B------:R-:W-:Y:S01]  /*73d0*/  ULDC.64 UR8, c[0x0][0x650] ;  /* 0x0001940000087ab9 */ /* 0x000fe20000000a00 */
[----:B------:R-:W-:Y:S01]  /*73e0*/  ISETP.GE.U32.AND P2, PT, R3, 0xe, PT ;  /* 0x0000000e0300780c */ /* 0x000fe20003f46070 */
[----:B------:R-:W-:Y:S01]  /*73f0*/  BSSY B1, `(.L_x_176) ;  /* 0x000006b000017945 */ /* 0x000fe20003800000 */
[----:B------:R-:W-:Y:S01]  /*7400*/  IMAD.MOV.U32 R11, RZ, RZ, -0x1 ;  /* 0xffffffffff0b7424 */ /* 0x000fe200078e00ff */
[----:B------:R-:W-:Y:S01]  /*7410*/  SHF.R.U32.HI R4, RZ, 0x1, R12 ;  /* 0x00000001ff047819 */ /* 0x000fe2000001160c */
[----:B------:R-:W-:Y:S01]  /*7420*/  IMAD.MOV.U32 R20, RZ, RZ, -0x1 ;  /* 0xffffffffff147424 */ /* 0x000fe200078e00ff */
[----:B------:R-:W-:Y:S01]  /*7430*/  ISETP.GT.U32.AND P0, PT, R12, 0xd, PT ;  /* 0x0000000d0c00780c */ /* 0x000fe20003f04070 */
[----:B------:R-:W-:Y:S01]  /*7440*/  IMAD.MOV.U32 R13, RZ, RZ, -0x1 ;  /* 0xffffffffff0d7424 */ /* 0x000fe200078e00ff */
[----:B------:R-:W-:-:S02]  /*7450*/  PRMT R10, RZ, 0x7610, R10 ;  /* 0x00007610ff0a7816 */ /* 0x000fc4000000000a */
[----:B------:R-:W-:Y:S01]  /*7460*/  ISETP.LT.U32.AND P0, PT, R3, 0xe, P0 ;  /* 0x0000000e0300780c */ /* 0x000fe20000701070 */
[----:B------:R-:W0:Y:S01]  /*7470*/  @P1 S2R R6, SR_CgaCtaId ;  /* 0x0000000000061919 */ /* 0x000e220000008800 */
[----:B------:R-:W-:-:S04]  /*7480*/  @P1 MOV R5, 0x400 ;  /* 0x0000040000051802 */ /* 0x000fc80000000f00 */
[----:B0-----:R-:W-:Y:S01]  /*7490*/  @P1 LEA R6, R6, R5, 0x18 ;  /* 0x0000000506061211 */ /* 0x001fe200078ec0ff */
[----:B------:R-:W-:-:S03]  /*74a0*/  IMAD.WIDE.U32 R4, R4, -0x6db6db6d, RZ ;  /* 0x9249249304047825 */ /* 0x000fc600078e00ff */
[----:B------:R0:W-:Y:S01]  /*74b0*/  @P1 SYNCS.ARRIVE.TRANS64.A1T0 RZ, [R6+URZ+0xf8], RZ ;  /* 0x0000f8ff06ff19a7 */ /* 0x0001e2000810003f */
[----:B------:R-:W-:Y:S02]  /*74c0*/  IADD3 R16, P1, R16, UR24, RZ ;  /* 0x0000001810107c10 */ /* 0x000fe4000ff3e0ff */
[----:B------:R-:W-:Y:S02]  /*74d0*/  SHF.R.U32.HI R7, RZ, 0x2, R5 ;  /* 0x00000002ff077819 */ /* 0x000fe40000011605 */
[----:B------:R-:W-:Y:S02]  /*74e0*/  SEL R5, RZ, 0x1, !P0 ;  /* 0x00000001ff057807 */ /* 0x000fe40004000000 */
[----:B------:R-:W-:Y:S01]  /*74f0*/  IADD3.X R17, R17, UR14, RZ, P1, !PT ;  /* 0x0000000e11117c10 */ /* 0x000fe20008ffe4ff */
[----:B------:R-:W-:Y:S01]  /*7500*/  IMAD R12, R7, -0xe, R12 ;  /* 0xfffffff2070c7824 */ /* 0x000fe200078e020c */
[----:B------:R-:W-:Y:S02]  /*7510*/  ISETP.GE.U32.AND P0, PT, R16, UR8, PT ;  /* 0x0000000810007c0c */ /* 0x000fe4000bf06070 */
[----:B------:R-:W-:-:S02]  /*7520*/  LOP3.LUT R0, R0, R5, RZ, 0x3c, !PT ;  /* 0x0000000500007212 */ /* 0x000fc400078e3cff */
[----:B------:R-:W-:Y:S02]  /*7530*/  ISETP.GE.U32.AND.EX P0, PT, R17, UR9, PT, P0 ;  /* 0x0000000911007c0c */ /* 0x000fe4000bf06100 */
[----:B------:R-:W-:Y:S02]  /*7540*/  @P2 LOP3.LUT R0, R0, 0x1, R7, 0x78, !PT ;  /* 0x0000000100002812 */ /* 0x000fe400078e7807 */
[----:B------:R-:W-:-:S09]  /*7550*/  PRMT R4, RZ, 0x7610, R4 ;  /* 0x00007610ff047816 */ /* 0x000fd20000000004 */
[----:B0-----:R-:W-:Y:S05]  /*7560*/  @P0 BRA `(.L_x_177) ;  /* 0x00000004004c0947 */ /* 0x001fea0003800000 */
[----:B------:R-:W0:Y:S01]  /*7570*/  S2R R14, SR_CTAID.X ;  /* 0x00000000000e7919 */ /* 0x000e220000002500 */
[----:B------:R-:W-:Y:S01]  /*7580*/  ULDC.64 UR8, c[0x0][0x628] ;  /* 0x00018a0000087ab9 */ /* 0x000fe20000000a00 */
[----:B------:R-:W1:Y:S01]  /*7590*/  LDC R15, c[0x0][0x144] ;  /* 0x00005100ff0f7b82 */ /* 0x000e620000000800 */
[----:B------:R-:W-:Y:S01]  /*75a0*/  ISETP.NE.U32.AND P0, PT, RZ, UR8, PT ;  /* 0x00000008ff007c0c */ /* 0x000fe2000bf05070 */
[----:B------:R-:W2:Y:S01]  /*75b0*/  S2R R11, SR_CTAID.Y ;  /* 0x00000000000b7919 */ /* 0x000ea20000002600 */
[----:B------:R-:W-:Y:S01]  /*75c0*/  ULDC UR10, c[0x0][0x150] ;  /* 0x00005400000a7ab9 */ /* 0x000fe20000000800 */
[----:B------:R-:W-:Y:S01]  /*75d0*/  ULDC UR11, c[0x0][0x630] ;  /* 0x00018c00000b7ab9 */ /* 0x000fe20000000800 */
[----:B------:R-:W-:Y:S01]  /*75e0*/  ISETP.NE.AND.EX P0, PT, RZ, UR9, PT, P0 ;  /* 0x00000009ff007c0c */ /* 0x000fe2000bf05300 */
[----:B------:R-:W-:Y:S01]  /*75f0*/  IMAD.MOV.U32 R4, RZ, RZ, R16 ;  /* 0x000000ffff047224 */ /* 0x000fe200078e0010 */
[----:B0-----:R-:W-:-:S05]  /*7600*/  I2FP.F32.U32 R5, R14 ;  /* 0x0000000e00057245 */ /* 0x001fca0000201000 */
[----:B------:R-:W-:Y:S01]  /*7610*/  FMUL R20, R5, UR10 ;  /* 0x0000000a05147c20 */ /* 0x000fe20008400000 */
[----:B------:R-:W-:-:S05]  /*7620*/  IMAD.MOV.U32 R5, RZ, RZ, R17 ;  /* 0x000000ffff057224 */ /* 0x000fca00078e0011 */
[----:B--2---:R-:W-:Y:S05]  /*7630*/  @!P0 BRA `(.L_x_178) ;  /* 0x0000000000288947 */ /* 0x004fea0003800000 */
[----:B------:R-:W-:Y:S02]  /*7640*/  ULDC UR10, c[0x0][0x634] ;  /* 0x00018d00000a7ab9 */ /* 0x000fe40000000800 */
[----:B------:R-:W-:-:S05]  /*7650*/  IADD3 R5, P0, R16, UR10, RZ ;  /* 0x0000000a10057c10 */ /* 0x000fca000ff1e0ff */
[----:B------:R-:W-:-:S04]  /*7660*/  IMAD.X R13, RZ, RZ, R17, P0 ;  /* 0x000000ffff0d7224 */ /* 0x000fc800000e0611 */
[----:B------:R-:W-:-:S04]  /*7670*/  IMAD.WIDE.U32 R6, R13, UR8, RZ ;  /* 0x000000080d067c25 */ /* 0x000fc8000f8e00ff */
[----:B------:R-:W-:-:S04]  /*7680*/  IMAD.WIDE.U32 R6, P0, R5, UR9, R6 ;  /* 0x0000000905067c25 */ /* 0x000fc8000f800006 */
[----:B------:R-:W-:-:S04]  /*7690*/  IMAD.WIDE.U32 R4, R5, UR8, RZ ;  /* 0x0000000805047c25 */ /* 0x000fc8000f8e00ff */
[----:B------:R-:W-:Y:S01]  /*76a0*/  IMAD.MOV.U32 R4, RZ, RZ, R7 ;  /* 0x000000ffff047224 */ /* 0x000fe200078e0007 */
[----:B------:R-:W-:Y:S01]  /*76b0*/  IADD3 RZ, P1, R5, R6, RZ ;  /* 0x0000000605ff7210 */ /* 0x000fe20007f3e0ff */
[----:B------:R-:W-:-:S04]  /*76c0*/  IMAD.X R5, RZ, RZ, RZ, P0 ;  /* 0x000000ffff057224 */ /* 0x000fc800000e06ff */
[----:B------:R-:W-:-:S08]  /*76d0*/  IMAD.WIDE.U32.X R4, R13, UR9, R4, P1 ;  /* 0x000000090d047c25 */ /* 0x000fd000088e0404 */
.L_x_178:
[--C-:B------:R-:W-:Y:S01]  /*76e0*/  SHF.R.U64 R13, R4, UR11, R5.reuse ;  /* 0x0000000b040d7c19 */ /* 0x100fe20008001205 */
[----:B------:R-:W0:Y:S01]  /*76f0*/  F2I.U32.TRUNC.NTZ R20, R20 ;  /* 0x0000001400147305 */ /* 0x000e22000020f000 */
[----:B------:R-:W-:Y:S01]  /*7700*/  SHF.R.U32.HI R4, RZ, UR11, R5 ;  /* 0x0000000bff047c19 */ /* 0x000fe20008011605 */
[----:B------:R-:W-:Y:S01]  /*7710*/  ULDC.64 UR8, c[0x0][0x620] ;  /* 0x0001880000087ab9 */ /* 0x000fe20000000a00 */
[----:B------:R-:W-:Y:S01]  /*7720*/  IADD3 R7, P0, RZ, -R13, RZ ;  /* 0x8000000dff077210 */ /* 0x000fe20007f1e0ff */
[----:B------:R-:W-:Y:S01]  /*7730*/  ULDC.64 UR10, c[0x0][0x640] ;  /* 0x00019000000a7ab9 */ /* 0x000fe20000000a00 */
[----:B------:R-:W2:Y:S03]  /*7740*/  LDC R22, c[0x0][0x148] ;  /* 0x00005200ff167b82 */ /* 0x000ea60000000800 */
[----:B------:R-:W-:Y:S01]  /*7750*/  IMAD.X R4, RZ, RZ, ~R4, P0 ;  /* 0x000000ffff047224 */ /* 0x000fe200000e0e04 */
[----:B------:R-:W-:-:S03]  /*7760*/  ISETP.NE.U32.AND P0, PT, RZ, UR10, PT ;  /* 0x0000000aff007c0c */ /* 0x000fc6000bf05070 */
[----:B------:R-:W-:Y:S01]  /*7770*/  IMAD R6, R4, UR8, RZ ;  /* 0x0000000804067c24 */ /* 0x000fe2000f8e02ff */
[----:B------:R-:W-:Y:S01]  /*7780*/  ISETP.NE.AND.EX P0, PT, RZ, UR11, PT, P0 ;  /* 0x0000000bff007c0c */ /* 0x000fe2000bf05300 */
[----:B------:R-:W-:Y:S01]  /*7790*/  IMAD.WIDE.U32 R4, R7, UR8, R16 ;  /* 0x0000000807047c25 */ /* 0x000fe2000f8e0010 */
[----:B------:R-:W-:-:S03]  /*77a0*/  ULDC UR8, c[0x0][0x618] ;  /* 0x0001860000087ab9 */ /* 0x000fc60000000800 */
[----:B------:R-:W-:Y:S01]  /*77b0*/  IMAD R7, R7, UR9, R6 ;  /* 0x0000000907077c24 */ /* 0x000fe2000f8e0206 */
[----:B------:R-:W-:Y:S01]  /*77c0*/  ULDC UR9, c[0x0][0x154] ;  /* 0x0000550000097ab9 */ /* 0x000fe20000000800 */
[----:B0-----:R-:W-:Y:S02]  /*77d0*/  IMAD.MOV R6, RZ, RZ, -R20 ;  /* 0x000000ffff067224 */ /* 0x001fe400078e0a14 */
[----:B------:R-:W-:Y:S02]  /*77e0*/  IMAD.IADD R5, R5, 0x1, R7 ;  /* 0x0000000105057824 */ /* 0x000fe400078e0207 */
[----:B-1----:R-:W-:Y:S01]  /*77f0*/  IMAD R14, R15, R6, R14 ;  /* 0x000000060f0e7224 */ /* 0x002fe200078e020e */
[----:B------:R-:W-:Y:S02]  /*7800*/  I2FP.F32.U32 R6, R11 ;  /* 0x0000000b00067245 */ /* 0x000fe40000201000 */
[--C-:B------:R-:W-:Y:S02]  /*7810*/  SHF.R.U64 R15, R4, UR8, R5.reuse ;  /* 0x00000008040f7c19 */ /* 0x100fe40008001205 */
[----:B------:R-:W-:Y:S01]  /*7820*/  SHF.R.U32.HI R4, RZ, UR8, R5 ;  /* 0x00000008ff047c19 */ /* 0x000fe20008011605 */
[----:B------:R-:W-:Y:S01]  /*7830*/  FMUL R6, R6, UR9 ;  /* 0x0000000906067c20 */ /* 0x000fe20008400000 */
[----:B------:R-:W-:-:S02]  /*7840*/  ULDC UR8, c[0x0][0x608] ;  /* 0x0001820000087ab9 */ /* 0x000fc40000000800 */
[--C-:B------:R-:W-:Y:S01]  /*7850*/  SHF.R.U64 R21, R15, UR8, R4.reuse ;  /* 0x000000080f157c19 */ /* 0x100fe20008001204 */
[----:B------:R0:W1:Y:S01]  /*7860*/  F2I.U32.TRUNC.NTZ R24, R6 ;  /* 0x0000000600187305 */ /* 0x000062000020f000 */
[----:B------:R-:W-:Y:S01]  /*7870*/  SHF.R.U32.HI R4, RZ, UR8, R4 ;  /* 0x00000008ff047c19 */ /* 0x000fe20008011604 */
[----:B------:R-:W-:-:S03]  /*7880*/  ULDC UR8, c[0x0][0x658] ;  /* 0x0001960000087ab9 */ /* 0x000fc60000000800 */
[--C-:B------:R-:W-:Y:S02]  /*7890*/  SHF.R.U64 R20, R21, UR8, R4.reuse ;  /* 0x0000000815147c19 */ /* 0x100fe40008001204 */
[----:B------:R-:W-:-:S03]  /*78a0*/  SHF.R.U32.HI R23, RZ, UR8, R4 ;  /* 0x00000008ff177c19 */ /* 0x000fc60008011604 */
[----:B------:R-:W-:Y:S02]  /*78b0*/  IMAD.MOV.U32 R4, RZ, RZ, R20 ;  /* 0x000000ffff047224 */ /* 0x000fe400078e0014 */
[----:B------:R-:W-:Y:S01]  /*78c0*/  IMAD.MOV.U32 R5, RZ, RZ, R23 ;  /* 0x000000ffff057224 */ /* 0x000fe200078e0017 */
[----:B0-----:R-:W-:Y:S06]  /*78d0*/  @!P0 BRA `(.L_x_179) ;  /* 0x0000000000288947 */ /* 0x001fec0003800000 */
        /* <DEDUP_REMOVED lines=10> */
.L_x_179:
[----:B------:R-:W-:Y:S01]  /*7980*/  ISETP.NE.AND P0, PT, R2, 0x1, PT ;  /* 0x000000010200780c */ /* 0x000fe20003f05270 */
[----:B------:R-:W-:Y:S01]  /*7990*/  ULDC UR8, c[0x0][0x648] ;  /* 0x0001920000087ab9 */ /* 0x000fe20000000800 */
[----:B-1----:R-:W-:Y:S01]  /*79a0*/  IMAD.MOV R24, RZ, RZ, -R24 ;  /* 0x000000ffff187224 */ /* 0x002fe200078e0a18 */
[----:B------:R-:W-:Y:S01]  /*79b0*/  SHF.R.U64 R4, R4, UR8, R5 ;  /* 0x0000000804047c19 */ /* 0x000fe20008001205 */
[----:B------:R-:W-:Y:S01]  /*79c0*/  ULDC UR8, c[0x0][0x638] ;  /* 0x00018e0000087ab9 */ /* 0x000fe20000000800 */
[----:B------:R-:W-:Y:S01]  /*79d0*/  LOP3.LUT R21, R21, UR7, RZ, 0xc0, !PT ;  /* 0x0000000715157c12 */ /* 0x000fe2000f8ec0ff */
[----:B------:R-:W-:Y:S02]  /*79e0*/  ULDC UR9, c[0x0][0x610] ;  /* 0x0001840000097ab9 */ /* 0x000fe40000000800 */
[----:B------:R-:W-:Y:S02]  /*79f0*/  IMAD.MOV R5, RZ, RZ, -R4 ;  /* 0x000000ffff057224 */ /* 0x000fe400078e0a04 */
[----:B------:R-:W-:-:S02]  /*7a00*/  IMAD R21, R4, UR5, R21 ;  /* 0x0000000504157c24 */ /* 0x000fc4000f8e0215 */
[----:B------:R-:W-:Y:S01]  /*7a10*/  IMAD R20, R5, UR8, R20 ;  /* 0x0000000805147c24 */ /* 0x000fe2000f8e0214 */
[----:B------:R-:W-:Y:S01]  /*7a20*/  ULDC UR8, c[0x0][0x600] ;  /* 0x0001800000087ab9 */ /* 0x000fe20000000800 */
[----:B--2---:R-:W-:Y:S01]  /*7a30*/  @P0 IMAD R14, R22, R24, R11 ;  /* 0x00000018160e0224 */ /* 0x004fe200078e020b */
[----:B------:R-:W-:Y:S01]  /*7a40*/  LOP3.LUT R11, R15, UR4, RZ, 0xc0, !PT ;  /* 0x000000040f0b7c12 */ /* 0x000fe2000f8ec0ff */
[----:B------:R-:W-:Y:S02]  /*7a50*/  IMAD.MOV.U32 R4, RZ, RZ, 0x1 ;  /* 0x00000001ff047424 */ /* 0x000fe400078e00ff */
[----:B------:R-:W-:Y:S02]  /*7a60*/  IMAD R14, R21, UR9, R14 ;  /* 0x00000009150e7c24 */ /* 0x000fe4000f8e020e */
[----:B------:R-:W-:-:S05]  /*7a70*/  IMAD R11, R20, UR8, R11 ;  /* 0x00000008140b7c24 */ /* 0x000fca000f8e020b */
[----:B------:R-:W-:Y:S02]  /*7a80*/  SEL R20, R11, R14, !P0 ;  /* 0x0000000e0b147207 */ /* 0x000fe40004000000 */
[----:B------:R-:W-:-:S07]  /*7a90*/  SEL R11, R14, R11, !P0 ;  /* 0x0000000b0e0b7207 */ /* 0x000fce0004000000 */
.L_x_177:
[----:B------:R-:W-:Y:S05]  /*7aa0*/  BSYNC B1 ;  /* 0x0000000000017941 */ /* 0x000fea0003800000 */
.L_x_176:
[----:B------:R-:W-:-:S13]  /*7ab0*/  LOP3.LUT P0, RZ, R4, 0xff, RZ, 0xc0, !PT ;  /* 0x000000ff04ff7812 */ /* 0x000fda000780c0ff */
[----:B------:R-:W-:Y:S05]  /*7ac0*/  @P0 BRA `(.L_x_180) ;  /* 0xfffffff400300947 */ /* 0x000fea000383ffff */
[----:B------:R-:W-:Y:S05]  /*7ad0*/  BSYNC B0 ;  /* 0x0000000000007941 */ /* 0x000fea0003800000 */
.L_x_169:
[----:B------:R-:W-:-:S03]  /*7ae0*/  UMOV UR8, 0xffffffff ;  /* 0xffffffff00087882 */ /* 0x000fc60000000000 */
[----:B------:R-:W-:Y:S05]  /*7af0*/  BRA.DIV UR8, `(.L_x_181) ;  /* 0x0000000a087c7947 */ /* 0x000fea000b800000 */
[----:B------:R-:W-:-:S13]  /*7b00*/  ELECT P6, URZ, PT ;  /* 0x00000000003f782f */ /* 0x000fda00038c0000 */
.L_x_205:
[----:B------:R-:W-:Y:S04]  /*7b10*/  BSSY B0, `(.L_x_182) ;  /* 0x0000085000007945 */ /* 0x000fe80003800000 */
[----:B------:R-:W-:Y:S05]  /*7b20*/  @!P6 BRA `(.L_x_183) ;  /* 0x00000008000ce947 */ /* 0x000fea0003800000 */
[----:B------:R-:W-:-:S04]  /*7b30*/  LOP3.LUT R19, R19, 0x2, RZ, 0xfc, !PT ;  /* 0x0000000213137812 */ /* 0x000fc800078efcff */
[----:B------:R-:W-:-:S13]  /*7b40*/  ISETP.NE.AND P0, PT, R19, 0x3, PT ;  /* 0x000000031300780c */ /* 0x000fda0003f05270 */
[----:B------:R-:W-:Y:S05]  /*7b50*/  @!P0 BRA `(.L_x_184) ;  /* 0x0000000000048947 */ /* 0x000fea0003800000 */
[----:B------:R-:W-:Y:S01]  /*7b60*/  BPT.TRAP 0x1 ;  /* 0x000000040000795c */ /* 0x000fe20000300000 */
.L_x_184:
[----:B------:R-:W0:Y:S01]  /*7b70*/  S2R R3, SR_CgaCtaId ;  /* 0x0000000000037919 */ /* 0x000e220000008800 */
[----:B------:R-:W-:-:S04]  /*7b80*/  MOV R2, 0x400 ;  /* 0x0000040000027802 */ /* 0x000fc80000000f00 */
[----:B0-----:R-:W-:Y:S02]  /*7b90*/  LEA R3, R3, R2, 0x18 ;  /* 0x0000000203037211 */ /* 0x001fe400078ec0ff */
[----:B------:R-:W-:-:S03]  /*7ba0*/  SHF.L.U32 R2, R0, 0x1f, RZ ;  /* 0x0000001f00027819 */ /* 0x000fc600000006ff */
[----:B------:R-:W-:-:S04]  /*7bb0*/  VIADD R3, R3, 0x70 ;  /* 0x0000007003037836 */ /* 0x000fc80000000000 */
[C---:B------:R-:W-:Y:S02]  /*7bc0*/  IMAD R7, R12.reuse, 0x8, R3 ;  /* 0x000000080c077824 */ /* 0x040fe400078e0203 */
[----:B------:R-:W-:Y:S02]  /*7bd0*/  VIADD R12, R12, 0x1 ;  /* 0x000000010c0c7836 */ /* 0x000fe40000000000 */
[----:B------:R-:W0:Y:S03]  /*7be0*/  SYNCS.PHASECHK.TRANS64.TRYWAIT P0, [R7+URZ], R2 ;  /* 0x00000002070075a7 */ /* 0x000e26000800017f */
[----:B------:R-:W-:-:S04]  /*7bf0*/  ISETP.NE.AND P1, PT, R12, 0xe, PT ;  /* 0x0000000e0c00780c */ /* 0x000fc80003f25270 */
[----:B------:R-:W-:Y:S02]  /*7c00*/  SEL R5, RZ, 0x1, P1 ;  /* 0x00000001ff057807 */ /* 0x000fe40000800000 */
[----:B------:R-:W-:Y:S02]  /*7c10*/  SEL R12, R12, RZ, P1 ;  /* 0x000000ff0c0c7207 */ /* 0x000fe40000800000 */
[----:B------:R-:W-:-:S03]  /*7c20*/  LOP3.LUT R5, R0, R5, RZ, 0x3c, !PT ;  /* 0x0000000500057212 */ /* 0x000fc600078e3cff */
[----:B------:R-:W-:Y:S01]  /*7c30*/  IMAD R9, R12, 0x8, R3 ;  /* 0x000000080c097824 */ /* 0x000fe200078e0203 */
[----:B------:R-:W-:Y:S01]  /*7c40*/  SHF.L.U32 R4, R5, 0x1f, RZ ;  /* 0x0000001f05047819 */ /* 0x000fe200000006ff */
[----:B0-----:R-:W-:Y:S06]  /*7c50*/  @!P0 BRA `(.L_x_185) ;  /* 0x0000000800448947 */ /* 0x001fec0003800000 */
.L_x_206:
[----:B------:R-:W1:Y:S01]  /*7c60*/  SYNCS.PHASECHK.TRANS64.TRYWAIT P0, [R9+URZ], R4 ;  /* 0x00000004090075a7 */ /* 0x000e62000800017f */
[----:B------:R-:W-:-:S05]  /*7c70*/  VIADD R0, R12, 0x1 ;  /* 0x000000010c007836 */ /* 0x000fca0000000000 */
[----:B------:R-:W-:-:S04]  /*7c80*/  ISETP.NE.AND P1, PT, R0, 0xe, PT ;  /* 0x0000000e0000780c */ /* 0x000fc80003f25270 */
[----:B0-----:R-:W-:Y:S02]  /*7c90*/  SEL R2, RZ, 0x1, P1 ;  /* 0x00000001ff027807 */ /* 0x001fe40000800000 */
[----:B------:R-:W-:Y:S02]  /*7ca0*/  SEL R0, R0, RZ, P1 ;  /* 0x000000ff00007207 */ /* 0x000fe40000800000 */
[----:B------:R-:W-:-:S03]  /*7cb0*/  LOP3.LUT R7, R5, R2, RZ, 0x3c, !PT ;  /* 0x0000000205077212 */ /* 0x000fc600078e3cff */
[----:B------:R-:W-:Y:S01]  /*7cc0*/  IMAD R6, R0, 0x8, R3 ;  /* 0x0000000800067824 */ /* 0x000fe200078e0203 */
[----:B------:R-:W-:Y:S01]  /*7cd0*/  SHF.L.U32 R5, R7, 0x1f, RZ ;  /* 0x0000001f07057819 */ /* 0x000fe200000006ff */
[----:B-1----:R-:W-:Y:S06]  /*7ce0*/  @!P0 BRA `(.L_x_186) ;  /* 0x0000000800348947 */ /* 0x002fec0003800000 */
.L_x_207:
[----:B------:R-:W1:Y:S01]  /*7cf0*/  SYNCS.PHASECHK.TRANS64.TRYWAIT P0, [R6+URZ], R5 ;  /* 0x00000005060075a7 */ /* 0x000e62000800017f */
[----:B------:R-:W-:-:S05]  /*7d00*/  VIADD R0, R0, 0x1 ;  /* 0x0000000100007836 */ /* 0x000fca0000000000 */
[----:B------:R-:W-:-:S04]  /*7d10*/  ISETP.NE.AND P1, PT, R0, 0xe, PT ;  /* 0x0000000e0000780c */ /* 0x000fc80003f25270 */
[----:B------:R-:W-:Y:S02]  /*7d20*/  SEL R2, RZ, 0x1, P1 ;  /* 0x00000001ff027807 */ /* 0x000fe40000800000 */
[----:B------:R-:W-:Y:S02]  /*7d30*/  SEL R0, R0, RZ, P1 ;  /* 0x000000ff00007207 */ /* 0x000fe40000800000 */
[----:B------:R-:W-:-:S03]  /*7d40*/  LOP3.LUT R7, R7, R2, RZ, 0x3c, !PT ;  /* 0x0000000207077212 */ /* 0x000fc600078e3cff */
[----:B0-----:R-:W-:Y:S01]  /*7d50*/  IMAD R9, R0, 0x8, R3 ;  /* 0x0000000800097824 */ /* 0x001fe200078e0203 */
[----:B------:R-:W-:Y:S01]  /*7d60*/  SHF.L.U32 R4, R7, 0x1f, RZ ;  /* 0x0000001f07047819 */ /* 0x000fe200000006ff */
[----:B-1----:R-:W-:Y:S06]  /*7d70*/  @!P0 BRA `(.L_x_187) ;  /* 0x0000000800248947 */ /* 0x002fec0003800000 */
.L_x_208:
        /* <DEDUP_REMOVED lines=9> */
.L_x_209:
        /* <DEDUP_REMOVED lines=9> */
.L_x_210:
        /* <DEDUP_REMOVED lines=9> */
.L_x_211:
        /* <DEDUP_REMOVED lines=9> */
.L_x_212:
        /* <DEDUP_REMOVED lines=9> */
.L_x_213:
        /* <DEDUP_REMOVED lines=9> */
.L_x_214:
        /* <DEDUP_REMOVED lines=9> */
.L_x_215:
        /* <DEDUP_REMOVED lines=9> */
.L_x_216:
        /* <DEDUP_REMOVED lines=9> */
.L_x_217:
[----:B------:R-:W1:Y:S01]  /*8290*/  SYNCS.PHASECHK.TRANS64.TRYWAIT P0, [R6+URZ], R5 ;  /* 0x00000005060075a7 */ /* 0x000e62000800017f */
[----:B------:R-:W-:-:S05]  /*82a0*/  VIADD R0, R0, 0x1 ;  /* 0x0000000100007836 */ /* 0x000fca0000000000 */
[----:B------:R-:W-:-:S04]  /*82b0*/  ISETP.NE.AND P1, PT, R0, 0xe, PT ;  /* 0x0000000e0000780c */ /* 0x000fc80003f25270 */
[----:B------:R-:W-:Y:S02]  /*82c0*/  SEL R2, RZ, 0x1, P1 ;  /* 0x00000001ff027807 */ /* 0x000fe40000800000 */
[----:B------:R-:W-:Y:S02]  /*82d0*/  SEL R0, R0, RZ, P1 ;  /* 0x000000ff00007207 */ /* 0x000fe40000800000 */
[----:B------:R-:W-:Y:S01]  /*82e0*/  LOP3.LUT R2, R7, R2, RZ, 0x3c, !PT ;  /* 0x0000000207027212 */ /* 0x000fe200078e3cff */
[----:B-1----:R-:W-:Y:S06]  /*82f0*/  @!P0 BRA `(.L_x_197) ;  /* 0x00000004008c8947 */ /* 0x002fec0003800000 */
.L_x_218:
[----:B------:R-:W-:Y:S01]  /*8300*/  IMAD R3, R0, 0x8, R3 ;  /* 0x0000000800037824 */ /* 0x000fe200078e0203 */
[----:B------:R-:W-:-:S07]  /*8310*/  SHF.L.U32 R0, R2, 0x1f, RZ ;  /* 0x0000001f02007819 */ /* 0x000fce00000006ff */
.L_x_198:
[----:B--2---:R2:W3:Y:S02]  /*8320*/  SYNCS.PHASECHK.TRANS64.TRYWAIT P0, [R3+URZ], R0 ;  /* 0x00000000030075a7 */ /* 0x0044e4000800017f */
[----:B---3--:R-:W-:Y:S05]  /*8330*/  @!P0 NANOSLEEP.SYNCS 0x989680 ;  /* 0x009896800000895d */ /* 0x008fea0003900000 */
[----:B------:R-:W3:Y:S02]  /*8340*/  @!P0 SYNCS.PHASECHK.TRANS64 P0, [R3+URZ], R0 ;  /* 0x00000000030085a7 */ /* 0x000ee4000800007f */
[----:B---3--:R-:W-:Y:S05]  /*8350*/  @!P0 BRA `(.L_x_198) ;  /* 0xfffffffc00f08947 */ /* 0x008fea000383ffff */
.L_x_183:
[----:B------:R-:W-:Y:S05]  /*8360*/  BSYNC B0 ;  /* 0x0000000000007941 */ /* 0x000fea0003800000 */
.L_x_182:
[----:B------:R-:W-:Y:S05]  /*8370*/  EXIT ;  /* 0x000000000000794d */ /* 0x000fea0003800000 */
.L_x_22:
[----:B---3--:R3:W4:Y:S02]  /*8380*/  SYNCS.PHASECHK.TRANS64.TRYWAIT P1, [R3+URZ], R0 ;  /* 0x00000000030075a7 */ /* 0x008724000802017f */
[----:B----4-:R-:W-:Y:S05]  /*8390*/  @!P1 NANOSLEEP.SYNCS 0x989680 ;  /* 0x009896800000995d */ /* 0x010fea0003900000 */
[----:B------:R-:W4:Y:S02]  /*83a0*/  @!P1 SYNCS.PHASECHK.TRANS64 P1, [R3+URZ], R0 ;  /* 0x00000000030095a7 */ /* 0x000f24000802007f */
[----:B----4-:R-:W-:Y:S05]  /*83b0*/  @!P1 BRA `(.L_x_22) ;  /* 0xfffffffc00f09947 */ /* 0x010fea000383ffff */
[----:B------:R-:W-:Y:S05]  /*83c0*/  BRA `(.L_x_21) ;  /* 0xffffff9000ac7947 */ /* 0x000fea000383ffff */
.L_x_27:
[----:B-1----:R1:W2:Y:S02]  /*83d0*/  SYNCS.PHASECHK.TRANS64.TRYWAIT P1, [R5+URZ], R4 ;  /* 0x00000004050075a7 */ /* 0x0022a4000802017f */
[----:B--2---:R-:W-:Y:S05]  /*83e0*/  @!P1 NANOSLEEP.SYNCS 0x989680 ;  /* 0x009896800000995d */ /* 0x004fea0003900000 */
[----:B------:R-:W2:Y:S02]  /*83f0*/  @!P1 SYNCS.PHASECHK.TRANS64 P1, [R5+URZ], R4 ;  /* 0x00000004050095a7 */ /* 0x000ea4000802007f */
[----:B--2---:R-:W-:Y:S05]  /*8400*/  @!P1 BRA `(.L_x_27) ;  /* 0xfffffffc00f09947 */ /* 0x004fea000383ffff */
[----:B------:R-:W-:Y:S05]  /*8410*/  BRA `(.L_x_26) ;  /* 0xffffff94005c7947 */ /* 0x000fea000383ffff */
.L_x_170:
[----:B------:R-:W-:Y:S01]  /*8420*/  BSSY B1, `(.L_x_199) ;  /* 0x0000006000017945 */ /* 0x000fe20003800000 */
[----:B------:R-:W-:-:S07]  /*8430*/  IMAD.MOV.U32 R15, RZ, RZ, -0x1 ;  /* 0xffffffffff0f7424 */ /* 0x000fce00078e00ff */
[----:B------:R-:W-:Y:S05]  /*8440*/  WARPSYNC.COLLECTIVE R15, `(.L_x_200) ;  /* 0x000000000f0c7348 */ /* 0x000fea0003c00000 */
[----:B------:R-:W-:Y:S02]  /*8450*/  ELECT P6, UR62, PT ;  /* 0x00000000003e782f */ /* 0x000fe400038c0000 */
[----:B------:R-:W-:Y:S01]  /*8460*/  MOV R14, UR62 ;  /* 0x0000003e000e7c02 */ /* 0x000fe20008000f00 */
[----:B------:R-:W-:Y:S10]  /*8470*/  ENDCOLLECTIVE ;  /* 0x000000000000791b */ /* 0x000ff40003800000 */
.L_x_200:
[----:B------:R-:W-:Y:S05]  /*8480*/  BSYNC B1 ;  /* 0x0000000000017941 */ /* 0x000fea0003800000 */
.L_x_199:
[----:B------:R-:W-:Y:S05]  /*8490*/  BRA `(.L_x_201) ;  /* 0xffffffe800c87947 */ /* 0x000fea000383ffff */
.L_x_173:
[----:B0-----:R0:W1:Y:S02]  /*84a0*/  SYNCS.PHASECHK.TRANS64.TRYWAIT P0, [R14+URZ+0x70], R7 ;  /* 0x000070070e0075a7 */ /* 0x001064000800017f */
[----:B-1----:R-:W-:Y:S05]  /*84b0*/  @!P0 NANOSLEEP.SYNCS 0x989680 ;  /* 0x009896800000895d */ /* 0x002fea0003900000 */
[----:B------:R-:W1:Y:S02]  /*84c0*/  @!P0 SYNCS.PHASECHK.TRANS64 P0, [R14+URZ+0x70], R7 ;  /* 0x000070070e0085a7 */ /* 0x000e64000800007f */
[----:B-1----:R-:W-:Y:S05]  /*84d0*/  @!P0 BRA `(.L_x_173) ;  /* 0xfffffffc00f08947 */ /* 0x002fea000383ffff */
[----:B------:R-:W-:Y:S05]  /*84e0*/  BRA `(.L_x_202) ;  /* 0xffffffec00047947 */ /* 0x000fea000383ffff */
.L_x_181:
[----:B------:R-:W-:Y:S01]  /*84f0*/  BSSY B0, `(.L_x_203) ;  /* 0x0000006000007945 */ /* 0x000fe20003800000 */
[----:B------:R-:W-:-:S07]  /*8500*/  IMAD.MOV.U32 R15, RZ, RZ, -0x1 ;  /* 0xffffffffff0f7424 */ /* 0x000fce00078e00ff */
[----:B------:R-:W-:Y:S05]  /*8510*/  WARPSYNC.COLLECTIVE R15, `(.L_x_204) ;  /* 0x000000000f0c7348 */ /* 0x000fea0003c00000 */
[----:B------:R-:W-:Y:S02]  /*8520*/  ELECT P6, UR62, PT ;  /* 0x00000000003e782f */ /* 0x000fe400038c0000 */
[----:B------:R-:W-:Y:S01]  /*8530*/  MOV R14, UR62 ;  /* 0x0000003e000e7c02 */ /* 0x000fe20008000f00 */
[----:B------:R-:W-:Y:S10]  /*8540*/  ENDCOLLECTIVE ;  /* 0x000000000000791b */ /* 0x000ff40003800000 */
.L_x_204:
[----:B------:R-:W-:Y:S05]  /*8550*/  BSYNC B0 ;  /* 0x0000000000007941 */ /* 0x000fea0003800000 */
.L_x_203:
[----:B------:R-:W-:Y:S05]  /*8560*/  BRA `(.L_x_205) ;  /* 0xfffffff400687947 */ /* 0x000fea000383ffff */
.L_x_185:
[----:B0-----:R0:W1:Y:S02]  /*8570*/  SYNCS.PHASECHK.TRANS64.TRYWAIT P0, [R7+URZ], R2 ;  /* 0x00000002070075a7 */ /* 0x001064000800017f */
[----:B-1----:R-:W-:Y:S05]  /*8580*/  @!P0 NANOSLEEP.SYNCS 0x989680 ;  /* 0x009896800000895d */ /* 0x002fea0003900000 */
[----:B------:R-:W1:Y:S02]  /*8590*/  @!P0 SYNCS.PHASECHK.TRANS64 P0, [R7+URZ], R2 ;  /* 0x00000002070085a7 */ /* 0x000e64000800007f */
[----:B-1----:R-:W-:Y:S05]  /*85a0*/  @!P0 BRA `(.L_x_185) ;  /* 0xfffffffc00f08947 */ /* 0x002fea000383ffff */
[----:B------:R-:W-:Y:S05]  /*85b0*/  BRA `(.L_x_206) ;  /* 0xfffffff400a87947 */ /* 0x000fea000383ffff */
.L_x_186:
[----:B0-----:R0:W1:Y:S02]  /*85c0*/  SYNCS.PHASECHK.TRANS64.TRYWAIT P0, [R9+URZ], R4 ;  /* 0x00000004090075a7 */ /* 0x001064000800017f */
[----:B-1----:R-:W-:Y:S05]  /*85d0*/  @!P0 NANOSLEEP.SYNCS 0x989680 ;  /* 0x009896800000895d */ /* 0x002fea0003900000 */
[----:B------:R-:W1:Y:S02]  /*85e0*/  @!P0 SYNCS.PHASECHK.TRANS64 P0, [R9+URZ], R4 ;  /* 0x00000004090085a7 */ /* 0x000e64000800007f */
[----:B-1----:R-:W-:Y:S05]  /*85f0*/  @!P0 BRA `(.L_x_186) ;  /* 0xfffffffc00f08947 */ /* 0x002fea000383ffff */
[----:B------:R-:W-:Y:S05]  /*8600*/  BRA `(.L_x_207) ;  /* 0xfffffff400b87947 */ /* 0x000fea000383ffff */
.L_x_187:
[----:B0-----:R0:W1:Y:S02]  /*8610*/  SYNCS.PHASECHK.TRANS64.TRYWAIT P0, [R6+URZ], R5 ;  /* 0x00000005060075a7 */ /* 0x001064000800017f */
[----:B-1----:R-:W-:Y:S05]  /*8620*/  @!P0 NANOSLEEP.SYNCS 0x989680 ;  /* 0x009896800000895d */ /* 0x002fea0003900000 */
[----:B------:R-:W1:Y:S02]  /*8630*/  @!P0 SYNCS.PHASECHK.TRANS64 P0, [R6+URZ], R5 ;  /* 0x00000005060085a7 */ /* 0x000e64000800007f */
[----:B-1----:R-:W-:Y:S05]  /*8640*/  @!P0 BRA `(.L_x_187) ;  /* 0xfffffffc00f08947 */ /* 0x002fea000383ffff */
[----:B------:R-:W-:Y:S05]  /*8650*/  BRA `(.L_x_208) ;  /* 0xfffffff400c87947 */ /* 0x000fea000383ffff */
.L_x_188:
[----:B0-----:R0:W1:Y:S02]  /*8660*/  SYNCS.PHASECHK.TRANS64.TRYWAIT P0, [R9+URZ], R4 ;  /* 0x00000004090075a7 */ /* 0x001064000800017f */
[----:B-1----:R-:W-:Y:S05]  /*8670*/  @!P0 NANOSLEEP.SYNCS 0x989680 ;  /* 0x009896800000895d */ /* 0x002fea0003900000 */
[----:B------:R-:W1:Y:S02]  /*8680*/  @!P0 SYNCS.PHASECHK.TRANS64 P0, [R9+URZ], R4 ;  /* 0x00000004090085a7 */ /* 0x000e64000800007f */
[----:B-1----:R-:W-:Y:S05]  /*8690*/  @!P0 BRA `(.L_x_188) ;  /* 0xfffffffc00f08947 */ /* 0x002fea000383ffff */
[----:B------:R-:W-:Y:S05]  /*86a0*/  BRA `(.L_x_209) ;  /* 0xfffffff400d87947 */ /* 0x000fea000383ffff */
.L_x_189:
[----:B0-----:R0:W1:Y:S02]  /*86b0*/  SYNCS.PHASECHK.TRANS64.TRYWAIT P0, [R6+URZ], R5 ;  /* 0x00000005060075a7 */ /* 0x001064000800017f */
[----:B-1----:R-:W-:Y:S05]  /*86c0*/  @!P0 NANOSLEEP.SYNCS 0x989680 ;  /* 0x009896800000895d */ /* 0x002fea0003900000 */
[----:B------:R-:W1:Y:S02]  /*86d0*/  @!P0 SYNCS.PHASECHK.TRANS64 P0, [R6+URZ], R5 ;  /* 0x00000005060085a7 */ /* 0x000e64000800007f */
[----:B-1----:R-:W-:Y:S05]  /*86e0*/  @!P0 BRA `(.L_x_189) ;  /* 0xfffffffc00f08947 */ /* 0x002fea000383ffff */
[----:B------:R-:W-:Y:S05]  /*86f0*/  BRA `(.L_x_210) ;  /* 0xfffffff400e87947 */ /* 0x000fea000383ffff */
.L_x_190:
[----:B0-----:R0:W1:Y:S02]  /*8700*/  SYNCS.PHASECHK.TRANS64.TRYWAIT P0, [R9+URZ], R4 ;  /* 0x00000004090075a7 */ /* 0x001064000800017f */
[----:B-1----:R-:W-:Y:S05]  /*8710*/  @!P0 NANOSLEEP.SYNCS 0x989680 ;  /* 0x009896800000895d */ /* 0x002fea0003900000 */
[----:B------:R-:W1:Y:S02]  /*8720*/  @!P0 SYNCS.PHASECHK.TRANS64 P0, [R9+URZ], R4 ;  /* 0x00000004090085a7 */ /* 0x000e64000800007f */
[----:B-1----:R-:W-:Y:S05]  /*8730*/  @!P0 BRA `(.L_x_190) ;  /* 0xfffffffc00f08947 */ /* 0x002fea000383ffff */
[----:B------:R-:W-:Y:S05]  /*8740*/  BRA `(.L_x_211) ;  /* 0xfffffff400f87947 */ /* 0x000fea000383ffff */
.L_x_191:
[----:B0-----:R0:W1:Y:S02]  /*8750*/  SYNCS.PHASECHK.TRANS64.TRYWAIT P0, [R6+URZ], R5 ;  /* 0x00000005060075a7 */ /* 0x001064000800017f */
[----:B-1----:R-:W-:Y:S05]  /*8760*/  @!P0 NANOSLEEP.SYNCS 0x989680 ;  /* 0x009896800000895d */ /* 0x002fea0003900000 */
[----:B------:R-:W1:Y:S02]  /*8770*/  @!P0 SYNCS.PHASECHK.TRANS64 P0, [R6+URZ], R5 ;  /* 0x00000005060085a7 */ /* 0x000e64000800007f */
[----:B-1----:R-:W-:Y:S05]  /*8780*/  @!P0 BRA `(.L_x_191) ;  /* 0xfffffffc00f08947 */ /* 0x002fea000383ffff */
[----:B------:R-:W-:Y:S05]  /*8790*/  BRA `(.L_x_212) ;  /* 0xfffffff800087947 */ /* 0x000fea000383ffff */
.L_x_192:
[----:B0-----:R0:W1:Y:S02]  /*87a0*/  SYNCS.PHASECHK.TRANS64.TRYWAIT P0, [R9+URZ], R4 ;  /* 0x00000004090075a7 */ /* 0x001064000800017f */
[----:B-1----:R-:W-:Y:S05]  /*87b0*/  @!P0 NANOSLEEP.SYNCS 0x989680 ;  /* 0x009896800000895d */ /* 0x002fea0003900000 */
[----:B------:R-:W1:Y:S02]  /*87c0*/  @!P0 SYNCS.PHASECHK.TRANS64 P0, [R9+URZ], R4 ;  /* 0x00000004090085a7 */ /* 0x000e64000800007f */
[----:B-1----:R-:W-:Y:S05]  /*87d0*/  @!P0 BRA `(.L_x_192) ;  /* 0xfffffffc00f08947 */ /* 0x002fea000383ffff */
[----:B------:R-:W-:Y:S05]  /*87e0*/  BRA `(.L_x_213) ;  /* 0xfffffff800187947 */ /* 0x000fea000383ffff */
.L_x_193:
[----:B0-----:R0:W1:Y:S02]  /*87f0*/  SYNCS.PHASECHK.TRANS64.TRYWAIT P0, [R6+URZ], R5 ;  /* 0x00000005060075a7 */ /* 0x001064000800017f */
[----:B-1----:R-:W-:Y:S05]  /*8800*/  @!P0 NANOSLEEP.SYNCS 0x989680 ;  /* 0x009896800000895d */ /* 0x002fea0003900000 */
[----:B------:R-:W1:Y:S02]  /*8810*/  @!P0 SYNCS.PHASECHK.TRANS64 P0, [R6+URZ], R5 ;  /* 0x00000005060085a7 */ /* 0x000e64000800007f */
[----:B-1----:R-:W-:Y:S05]  /*8820*/  @!P0 BRA `(.L_x_193) ;  /* 0xfffffffc00f08947 */ /* 0x002fea000383ffff */
[----:B------:R-:W-:Y:S05]  /*8830*/  BRA `(.L_x_214) ;  /* 0xfffffff800287947 */ /* 0x000fea000383ffff */
.L_x_194:
[----:B0-----:R0:W1:Y:S02]  /*8840*/  SYNCS.PHASECHK.TRANS64.TRYWAIT P0, [R9+URZ], R4 ;  /* 0x00000004090075a7 */ /* 0x001064000800017f */
[----:B-1----:R-:W-:Y:S05]  /*8850*/  @!P0 NANOSLEEP.SYNCS 0x989680 ;  /* 0x009896800000895d */ /* 0x002fea0003900000 */
[----:B------:R-:W1:Y:S02]  /*8860*/  @!P0 SYNCS.PHASECHK.TRANS64 P0, [R9+URZ], R4 ;  /* 0x00000004090085a7 */ /* 0x000e64000800007f */
[----:B-1----:R-:W-:Y:S05]  /*8870*/  @!P0 BRA `(.L_x_194) ;  /* 0xfffffffc00f08947 */ /* 0x002fea000383ffff */
[----:B------:R-:W-:Y:S05]  /*8880*/  BRA `(.L_x_215) ;  /* 0xfffffff800387947 */ /* 0x000fea000383ffff */
.L_x_195:
[----:B0-----:R0:W1:Y:S02]  /*8890*/  SYNCS.PHASECHK.TRANS64.TRYWAIT P0, [R6+URZ], R5 ;  /* 0x00000005060075a7 */ /* 0x001064000800017f */
[----:B-1----:R-:W-:Y:S05]  /*88a0*/  @!P0 NANOSLEEP.SYNCS 0x989680 ;  /* 0x009896800000895d */ /* 0x002fea0003900000 */
[----:B------:R-:W1:Y:S02]  /*88b0*/  @!P0 SYNCS.PHASECHK.TRANS64 P0, [R6+URZ], R5 ;  /* 0x00000005060085a7 */ /* 0x000e64000800007f */
[----:B-1----:R-:W-:Y:S05]  /*88c0*/  @!P0 BRA `(.L_x_195) ;  /* 0xfffffffc00f08947 */ /* 0x002fea000383ffff */
[----:B------:R-:W-:Y:S05]  /*88d0*/  BRA `(.L_x_216) ;  /* 0xfffffff800487947 */ /* 0x000fea000383ffff */
.L_x_196:
[----:B0-----:R0:W1:Y:S02]  /*88e0*/  SYNCS.PHASECHK.TRANS64.TRYWAIT P0, [R9+URZ], R4 ;  /* 0x00000004090075a7 */ /* 0x001064000800017f */
[----:B-1----:R-:W-:Y:S05]  /*88f0*/  @!P0 NANOSLEEP.SYNCS 0x989680 ;  /* 0x009896800000895d */ /* 0x002fea0003900000 */
[----:B------:R-:W1:Y:S02]  /*8900*/  @!P0 SYNCS.PHASECHK.TRANS64 P0, [R9+URZ], R4 ;  /* 0x00000004090085a7 */ /* 0x000e64000800007f */
[----:B-1----:R-:W-:Y:S05]  /*8910*/  @!P0 BRA `(.L_x_196) ;  /* 0xfffffffc00f08947 */ /* 0x002fea000383ffff */
[----:B------:R-:W-:Y:S05]  /*8920*/  BRA `(.L_x_217) ;  /* 0xfffffff800587947 */ /* 0x000fea000383ffff */
.L_x_197:
[----:B-1----:R1:W2:Y:S02]  /*8930*/  SYNCS.PHASECHK.TRANS64.TRYWAIT P0, [R6+URZ], R5 ;  /* 0x00000005060075a7 */ /* 0x0022a4000800017f */
[----:B--2---:R-:W-:Y:S05]  /*8940*/  @!P0 NANOSLEEP.SYNCS 0x989680 ;  /* 0x009896800000895d */ /* 0x004fea0003900000 */
[----:B------:R-:W2:Y:S02]  /*8950*/  @!P0 SYNCS.PHASECHK.TRANS64 P0, [R6+URZ], R5 ;  /* 0x00000005060085a7 */ /* 0x000ea4000800007f */
[----:B--2---:R-:W-:Y:S05]  /*8960*/  @!P0 BRA `(.L_x_197) ;  /* 0xfffffffc00f08947 */ /* 0x004fea000383ffff */
[----:B------:R-:W-:Y:S05]  /*8970*/  BRA `(.L_x_218) ;  /* 0xfffffff800607947 */ /* 0x000fea000383ffff */
.L_x_219:
[----:B------:R-:W-:-:S00]  /*8980*/  BRA `(.L_x_219) ;  /* 0xfffffffc00fc7947 */ /* 0x000fc0000383ffff */
[----:B------:R-:W-:-:S00]  /*8990*/  NOP ;  /* 0x0000000000007918 */ /* 0x000fc00000000000 */
        /* <DEDUP_REMOVED lines=14> */
.L_x_220:


//--------------------- .nv.global.init           --------------------------
	.section	.nv.global.init,"aw",@progbits
.nv.global.init:
	.type		$str$22,@object
	.size		$str$22,($str$23 - $str$22)
$str$22:
        /*0000*/ 	.byte	0x6b, 0x5f, 0x74, 0x69, 0x6c, 0x65, 0x5f, 0x63, 0x6f, 0x75, 0x6e, 0x74, 0x20, 0x3e, 0x3d, 0x20
        /*0010*/ 	.byte	0x31, 0x00
	.type		$str$23,@object
	.size		$str$23,(__unnamed_1 - $str$23)
$str$23:
        /*0012*/ 	.byte	0x2f, 0x74, 0x6d, 0x70, 0x2f, 0x63, 0x75, 0x74, 0x6c, 0x61, 0x73, 0x73, 0x5f, 0x73, 0x77, 0x65
        /*0022*/ 	.byte	0x65, 0x70, 0x5f, 0x73, 0x72, 0x63, 0x2f, 0x69, 0x6e, 0x63, 0x6c, 0x75, 0x64, 0x65, 0x2f, 0x63
        /*0032*/ 	.byte	0x75, 0x74, 0x6c, 0x61, 0x73, 0x73, 0x2f, 0x67, 0x65, 0x6d, 0x6d, 0x2f, 0x63, 0x6f, 0x6c, 0x6c
        /*0042*/ 	.byte	0x65, 0x63, 0x74, 0x69, 0x76, 0x65, 0x2f, 0x73, 0x6d, 0x39, 0x30, 0x5f, 0x6d, 0x6d, 0x61, 0x5f
        /*0052*/ 	.byte	0x74, 0x6d, 0x61, 0x5f, 0x67, 0x6d, 0x6d, 0x61, 0x5f, 0x73, 0x73, 0x5f, 0x77, 0x61, 0x72, 0x70
        /*0062*/ 	.byte	0x73, 0x70, 0x65, 0x63, 0x69, 0x61, 0x6c, 0x69, 0x7a, 0x65, 0x64, 0x2e, 0x68, 0x70, 0x70, 0x00
	.type		__unnamed_1,@object
	.size		__unnamed_1,(.L_0 - __unnamed_1)
__unnamed_1:
        /*0072*/ 	.byte	0x76, 0x6f, 0x69, 0x64, 0x20, 0x63, 0x75, 0x74, 0x6c, 0x61, 0x73, 0x73, 0x3a, 0x3a, 0x67, 0x65
        /* <DEDUP_REMOVED lines=181> */
.L_0:


//--------------------- .nv.shared._ZN7cutlass13device_kernelINS_4gemm6kernel13GemmUniversalIN4cute5tupleIJiiiiEEENS1_10collective13CollectiveMmaINS1_34MainloopSm90TmaGmmaWarpSpecializedILi14ENS5_IJNS4_1CILi2EEENSA_ILi4EEENSA_ILi1EEEEEENS1_35KernelTmaWarpSpecializedCooperativeEEENS5_IJNSA_ILi128EEESH_NSA_ILi32EEEEEENS_6half_tENS5_IJlSD_lEEESK_SL_NS4_8TiledMMAINS4_8MMA_AtomIJNS4_4SM904GMMA26MMA_64x128x16_F32F16F16_SSILNSP_5MajorE0ELSR_0ELNSP_7ScaleInE1ELSS_1EEEEEENS4_6LayoutINS5_IJSB_SD_SD_EEENS5_IJSD_NSA_ILi0EEESX_EEEEENS5_IJNS4_10UnderscoreES10_S10_EEEEENS4_23SM90_TMA_LOAD_MULTICASTENS4_14ComposedLayoutINS4_7SwizzleILi2ELi4ELi3EEENS4_18smem_ptr_flag_bitsILi16EEENSV_INS5_IJNSA_ILi8EEESI_EEENS5_IJSI_SD_EEEEEEEvNS4_8identityES13_S1D_vS1E_EENS_8epilogue10collective6detail29Sm90TmaWarpSpecializedAdapterINS1H_15DefaultEpilogueISK_SL_SL_NS1G_6thread17LinearCombinationISK_Li1EffLNS1L_9ScaleType4KindE0ELNS_15FloatRoundStyleE2ESK_EENS1_15EpilogueDefaultEEEEEvvEEEEvNT_6ParamsE --------------------------
	.section	.nv.shared._ZN7cutlass13device_kernelINS_4gemm6kernel13GemmUniversalIN4cute5tupleIJiiiiEEENS1_10collective13CollectiveMmaINS1_34MainloopSm90TmaGmmaWarpSpecializedILi14ENS5_IJNS4_1CILi2EEENSA_ILi4EEENSA_ILi1EEEEEENS1_35KernelTmaWarpSpecializedCooperativeEEENS5_IJNSA_ILi128EEESH_NSA_ILi32EEEEEENS_6half_tENS5_IJlSD_lEEESK_SL_NS4_8TiledMMAINS4_8MMA_AtomIJNS4_4SM904GMMA26MMA_64x128x16_F32F16F16_SSILNSP_5MajorE0ELSR_0ELNSP_7ScaleInE1ELSS_1EEEEEENS4_6LayoutINS5_IJSB_SD_SD_EEENS5_IJSD_NSA_ILi0EEESX_EEEEENS5_IJNS4_10UnderscoreES10_S10_EEEEENS4_23SM90_TMA_LOAD_MULTICASTENS4_14ComposedLayoutINS4_7SwizzleILi2ELi4ELi3EEENS4_18smem_ptr_flag_bitsILi16EEENSV_INS5_IJNSA_ILi8EEESI_EEENS5_IJSI_SD_EEEEEEEvNS4_8identityES13_S1D_vS1E_EENS_8epilogue10collective6detail29Sm90TmaWarpSpecializedAdapterINS1H_15DefaultEpilogueISK_SL_SL_NS1G_6thread17LinearCombinationISK_Li1EffLNS1L_9ScaleType4KindE0ELNS_15FloatRoundStyleE2ESK_EENS1_15EpilogueDefaultEEEEEvvEEEEvNT_6ParamsE,"aw",@nobits
	.sectionflags	@""
	.align	16
	.zero		1024


//--------------------- .nv.shared.reserved.0     --------------------------
	.section	.nv.shared.reserved.0,"aw",@nobits
	.weak		__nv_reservedSMEM_offset_0_alias
	.size		__nv_reservedSMEM_offset_0_alias, 0, 0
	.other		__nv_reservedSMEM_offset_0_alias,@"STO_CUDA_RESERVED_SHARED STV_DEFAULT"
__nv_reservedSMEM_offset_0_alias:
	.zero		0


//--------------------- .nv.global                --------------------------
	.section	.nv.global,"aw",@nobits
.nv.global:
	.type		_ZN40_INTERNAL_3cacd5c4_4_k_cu_5ece33db_194854cute1_E,@object
	.size		_ZN40_INTERNAL_3cacd5c4_4_k_cu_5ece33db_194854cute1_E,(_ZN40_INTERNAL_3cacd5c4_4_k_cu_5ece33db_194854cuda3std3__45__cpo6cbeginE - _ZN40_INTERNAL_3cacd5c4_4_k_cu_5ece33db_194854cute1_E)
_ZN40_INTERNAL_3cacd5c4_4_k_cu_5ece33db_194854cute1_E:
	.zero		1
	.type		_ZN40_INTERNAL_3cacd5c4_4_k_cu_5ece33db_194854cuda3std3__45__cpo6cbeginE,@object
	.size		_ZN40_INTERNAL_3cacd5c4_4_k_cu_5ece33db_194854cuda3std3__45__cpo6cbeginE,(_ZN40_INTERNAL_3cacd5c4_4_k_cu_5ece33db_194854cuda3std3__48in_placeE - _ZN40_INTERNAL_3cacd5c4_4_k_cu_5ece33db_194854cuda3std3__45__cpo6cbeginE)
_ZN40_INTERNAL_3cacd5c4_4_k_cu_5ece33db_194854cuda3std3__45__cpo6cbeginE:
	.zero		1
	.type		_ZN40_INTERNAL_3cacd5c4_4_k_cu_5ece33db_194854cuda3std3__48in_placeE,@object
	.size		_ZN40_INTERNAL_3cacd5c4_4_k_cu_5ece33db_194854cuda3std3__48in_placeE,(_ZN40_INTERNAL_3cacd5c4_4_k_cu_5ece33db_194854cuda3std6ranges3__45__cpo9iter_moveE - _ZN40_INTERNAL_3cacd5c4_4_k_cu_5ece33db_194854cuda3std3__48in_placeE)
_ZN40_INTERNAL_3cacd5c4_4_k_cu_5ece33db_194854cuda3std3__48in_placeE:
	.zero		1
	.type		_ZN40_INTERNAL_3cacd5c4_4_k_cu_5ece33db_194854cuda3std6ranges3__45__cpo9iter_moveE,@object
	.size		_ZN40_INTERNAL_3cacd5c4_4_k_cu_5ece33db_194854cuda3std6ranges3__45__cpo9iter_moveE,(_ZN40_INTERNAL_3cacd5c4_4_k_cu_5ece33db_194854cuda3std3__45__cpo5beginE - _ZN40_INTERNAL_3cacd5c4_4_k_cu_5ece33db_194854cuda3std6ranges3__45__cpo9iter_moveE)
_ZN40_INTERNAL_3cacd5c4_4_k_cu_5ece33db_194854cuda3std6ranges3__45__cpo9iter_moveE:
	.zero		1
	.type		_ZN40_INTERNAL_3cacd5c4_4_k_cu_5ece33db_194854cuda3std3__45__cpo5beginE,@object
	.size		_ZN40_INTERNAL_3cacd5c4_4_k_cu_5ece33db_194854cuda3std3__45__cpo5beginE,(_ZN40_INTERNAL_3cacd5c4_4_k_cu_5ece33db_194854cuda3std3__442_GLOBAL__N__3cacd5c4_4_k_cu_5ece33db_194856ignoreE - _ZN40_INTERNAL_3cacd5c4_4_k_cu_5ece33db_194854cuda3std3__45__cpo5beginE)
_ZN40_INTERNAL_3cacd5c4_4_k_cu_5ece33db_194854cuda3std3__45__cpo5beginE:
	.zero		1
	.type		_ZN40_INTERNAL_3cacd5c4_4_k_cu_5ece33db_194854cuda3std3__442_GLOBAL__N__3cacd5c4_4_k_cu_5ece33db_194856ignoreE,@object
	.size		_ZN40_INTERNAL_3cacd5c4_4_k_cu_5ece33db_194854cuda3std3__442_GLOBAL__N__3cacd5c4_4_k_cu_5ece33db_194856ignoreE,(_ZN40_INTERNAL_3cacd5c4_4_k_cu_5ece33db_194854cute7productE - _ZN40_INTERNAL_3cacd5c4_4_k_cu_5ece33db_194854cuda3std3__442_GLOBAL__N__3cacd5c4_4_k_cu_5ece33db_194856ignoreE)
_ZN40_INTERNAL_3cacd5c4_4_k_cu_5ece33db_194854cuda3std3__442_GLOBAL__N__3cacd5c4_4_k_cu_5ece33db_194856ignoreE:
	.zero		1
	.type		_ZN40_INTERNAL_3cacd5c4_4_k_cu_5ece33db_194854cute7productE,@object
	.size		_ZN40_INTERNAL_3cacd5c4_4_k_cu_5ece33db_194854cute7productE,(_ZN40_INTERNAL_3cacd5c4_4_k_cu_5ece33db_194854cuda3std3__45__cpo3endE - _ZN40_INTERNAL_3cacd5c4_4_k_cu_5ece33db_194854cute7productE)
_ZN40_INTERNAL_3cacd5c4_4_k_cu_5ece33db_194854cute7productE:
	.zero		1
	.type		_ZN40_INTERNAL_3cacd5c4_4_k_cu_5ece33db_194854cuda3std3__45__cpo3endE,@object
	.size		_ZN40_INTERNAL_3cacd5c4_4_k_cu_5ece33db_194854cuda3std3__45__cpo3endE,(_ZN40_INTERNAL_3cacd5c4_4_k_cu_5ece33db_194854cuda3std3__419piecewise_constructE - _ZN40_INTERNAL_3cacd5c4_4_k_cu_5ece33db_194854cuda3std3__45__cpo3endE)
_ZN40_INTERNAL_3cacd5c4_4_k_cu_5ece33db_194854cuda3std3__45__cpo3endE:
	.zero		1
	.type		_ZN40_INTERNAL_3cacd5c4_4_k_cu_5ece33db_194854cuda3std3__419piecewise_constructE,@object
	.size		_ZN40_INTERNAL_3cacd5c4_4_k_cu_5ece33db_194854cuda3std3__419piecewise_constructE,(_ZN40_INTERNAL_3cacd5c4_4_k_cu_5ece33db_194854cuda3std3__45__cpo4cendE - _ZN40_INTERNAL_3cacd5c4_4_k_cu_5ece33db_194854cuda3std3__419piecewise_constructE)
_ZN40_INTERNAL_3cacd5c4_4_k_cu_5ece33db_194854cuda3std3__419piecewise_constructE:
	.zero		1
	.type		_ZN40_INTERNAL_3cacd5c4_4_k_cu_5ece33db_194854cuda3std3__45__cpo4cendE,@object
	.size		_ZN40_INTERNAL_3cacd5c4_4_k_cu_5ece33db_194854cuda3std3__45__cpo4cendE,(_ZN40_INTERNAL_3cacd5c4_4_k_cu_5ece33db_194854cuda3std6ranges3__45__cpo4swapE - _ZN40_INTERNAL_3cacd5c4_4_k_cu_5ece33db_194854cuda3std3__45__cpo4cendE)
_ZN40_INTERNAL_3cacd5c4_4_k_cu_5ece33db_194854cuda3std3__45__cpo4cendE:
	.zero		1
	.type		_ZN40_INTERNAL_3cacd5c4_4_k_cu_5ece33db_194854cuda3std6ranges3__45__cpo4swapE,@object
	.size		_ZN40_INTERNAL_3cacd5c4_4_k_cu_5ece33db_194854cuda3std6ranges3__45__cpo4swapE,(.L_8 - _ZN40_INTERNAL_3cacd5c4_4_k_cu_5ece33db_194854cuda3std6ranges3__45__cpo4swapE)
_ZN40_INTERNAL_3cacd5c4_4_k_cu_5ece33db_194854cuda3std6ranges3__45__cpo4swapE:
	.zero		1
.L_8:


//--------------------- .nv.constant0._ZN7cutlass13device_kernelINS_4gemm6kernel13GemmUniversalIN4cute5tupleIJiiiiEEENS1_10collective13CollectiveMmaINS1_34MainloopSm90TmaGmmaWarpSpecializedILi14ENS5_IJNS4_1CILi2EEENSA_ILi4EEENSA_ILi1EEEEEENS1_35KernelTmaWarpSpecializedCooperativeEEENS5_IJNSA_ILi128EEESH_NSA_ILi32EEEEEENS_6half_tENS5_IJlSD_lEEESK_SL_NS4_8TiledMMAINS4_8MMA_AtomIJNS4_4SM904GMMA26MMA_64x128x16_F32F16F16_SSILNSP_5MajorE0ELSR_0ELNSP_7ScaleInE1ELSS_1EEEEEENS4_6LayoutINS5_IJSB_SD_SD_EEENS5_IJSD_NSA_ILi0EEESX_EEEEENS5_IJNS4_10UnderscoreES10_S10_EEEEENS4_23SM90_TMA_LOAD_MULTICASTENS4_14ComposedLayoutINS4_7SwizzleILi2ELi4ELi3EEENS4_18smem_ptr_flag_bitsILi16EEENSV_INS5_IJNSA_ILi8EEESI_EEENS5_IJSI_SD_EEEEEEEvNS4_8identityES13_S1D_vS1E_EENS_8epilogue10collective6detail29Sm90TmaWarpSpecializedAdapterINS1H_15DefaultEpilogueISK_SL_SL_NS1G_6thread17LinearCombinationISK_Li1EffLNS1L_9ScaleType4KindE0ELNS_15FloatRoundStyleE2ESK_EENS1_15EpilogueDefaultEEEEEvvEEEEvNT_6ParamsE --------------------------
	.section	.nv.constant0._ZN7cutlass13device_kernelINS_4gemm6kernel13GemmUniversalIN4cute5tupleIJiiiiEEENS1_10collective13CollectiveMmaINS1_34MainloopSm90TmaGmmaWarpSpecializedILi14ENS5_IJNS4_1CILi2EEENSA_ILi4EEENSA_ILi1EEEEEENS1_35KernelTmaWarpSpecializedCooperativeEEENS5_IJNSA_ILi128EEESH_NSA_ILi32EEEEEENS_6half_tENS5_IJlSD_lEEESK_SL_NS4_8TiledMMAINS4_8MMA_AtomIJNS4_4SM904GMMA26MMA_64x128x16_F32F16F16_SSILNSP_5MajorE0ELSR_0ELNSP_7ScaleInE1ELSS_1EEEEEENS4_6LayoutINS5_IJSB_SD_SD_EEENS5_IJSD_NSA_ILi0EEESX_EEEEENS5_IJNS4_10UnderscoreES10_S10_EEEEENS4_23SM90_TMA_LOAD_MULTICASTENS4_14ComposedLayoutINS4_7SwizzleILi2ELi4ELi3EEENS4_18smem_ptr_flag_bitsILi16EEENSV_INS5_IJNSA_ILi8EEESI_EEENS5_IJSI_SD_EEEEEEEvNS4_8identityES13_S1D_vS1E_EENS_8epilogue10collective6detail29Sm90TmaWarpSpecializedAdapterINS1H_15DefaultEpilogueISK_SL_SL_NS1G_6thread17LinearCombinationISK_Li1EffLNS1L_9ScaleType4KindE0ELNS_15FloatRoundStyleE2ESK_EENS1_15EpilogueDefaultEEEEEvvEEEEvNT_6ParamsE,"a",@progbits
	.sectionflags	@""
	.align	4
.nv.constant0._ZN7cutlass13device_kernelINS_4gemm6kernel13GemmUniversalIN4cute5tupleIJiiiiEEENS1_10collective13CollectiveMmaINS1_34MainloopSm90TmaGmmaWarpSpecializedILi14ENS5_IJNS4_1CILi2EEENSA_ILi4EEENSA_ILi1EEEEEENS1_35KernelTmaWarpSpecializedCooperativeEEENS5_IJNSA_ILi128EEESH_NSA_ILi32EEEEEENS_6half_tENS5_IJlSD_lEEESK_SL_NS4_8TiledMMAINS4_8MMA_AtomIJNS4_4SM904GMMA26MMA_64x128x16_F32F16F16_SSILNSP_5MajorE0ELSR_0ELNSP_7ScaleInE1ELSS_1EEEEEENS4_6LayoutINS5_IJSB_SD_SD_EEENS5_IJSD_NSA_ILi0EEESX_EEEEENS5_IJNS4_10UnderscoreES10_S10_EEEEENS4_23SM90_TMA_LOAD_MULTICASTENS4_14ComposedLayoutINS4_7SwizzleILi2ELi4ELi3EEENS4_18smem_ptr_flag_bitsILi16EEENSV_INS5_IJNSA_ILi8EEESI_EEENS5_IJSI_SD_EEEEEEEvNS4_8identityES13_S1D_vS1E_EENS_8epilogue10collective6detail29Sm90TmaWarpSpecializedAdapterINS1H_15DefaultEpilogueISK_SL_SL_NS1G_6thread17LinearCombinationISK_Li1EffLNS1L_9ScaleType4KindE0ELNS_15FloatRoundStyleE2ESK_EENS1_15EpilogueDefaultEEEEEvvEEEEvNT_6ParamsE:
	.zero		1664


//--------------------- SYMBOLS --------------------------

	.type		.nv.reservedSmem.offset0,@object
	.size		.nv.reservedSmem.offset0,0x4
	.type		__assertfail,@function
